	.target	sm_100a

	.elftype	@"ET_EXEC"


//--------------------- .note.nv.tkinfo           --------------------------
	.section	.note.nv.tkinfo,"",@"SHT_NOTE"
	.sectionflags	@"SHF_NOTE_NV_TKINFO"
	.tkinfo
        /*0018*/ 	.word	0x00000002
        /*0030*/ 	.string	""
        /*0030*/ 	.string	"ptxas"
        /*0030*/ 	.string	"Cuda compilation tools, release 13.0, V13.0.88"
        /*0030*/ 	.string	"Build cuda_13.0.r13.0/compiler.36424714_0"
        /*0030*/ 	.string	"-arch sm_100a -m 64 "



//--------------------- .note.nv.cuinfo           --------------------------
	.section	.note.nv.cuinfo,"",@"SHT_NOTE"
	.sectionflags	@"SHF_NOTE_NV_CUINFO"
        /*0018*/ 	.short	0x0002
        /*001a*/ 	.short	0x0064
        /*001c*/ 	.short	0x0082
	.zero		2


//--------------------- .nv.info                  --------------------------
	.section	.nv.info,"",@"SHT_CUDA_INFO"
	.align	4


	//----- nvinfo : EIATTR_REGCOUNT
	.align		4
        /*0000*/ 	.byte	0x04, 0x2f
        /*0002*/ 	.short	(.L_12 - .L_11)
	.align		4
.L_11:
        /*0004*/ 	.word	index@(_ZN7cutlass13device_kernelIN5flash11enable_sm90INS1_16FlashAttnFwdSm90INS1_25CollectiveMainloopFwdSm90ILi2EN4cute5tupleIJNS5_1CILi1EEES8_S8_EEENS6_IJNS7_ILi192EEENS7_ILi128EEENS7_ILi96EEEEEELi96ENS_6half_tEfNS_4arch4Sm90ELb1ELb0ELb0ELb1ELb1ELb1ELb0ELb0ELb1ELb1ELb0ELb0EEENS1_21CollectiveEpilogueFwdINS6_IJSA_SC_SB_EEES9_SE_SG_Li384ELb1ELb1ELb0ELb0EEENS1_36VarlenDynamicPersistentTileSchedulerILi192ELi128ELi384ELi128ELb0ELb1ELb1ELb1ELb1ELb1EEEEEEEEEvNT_6ParamsE)
        /*0008*/ 	.word	0x00000004


	//----- nvinfo : EIATTR_FRAME_SIZE
	.align		4
.L_12:
        /*000c*/ 	.byte	0x04, 0x11
        /*000e*/ 	.short	(.L_14 - .L_13)
	.align		4
.L_13:
        /*0010*/ 	.word	index@(_ZN7cutlass13device_kernelIN5flash11enable_sm90INS1_16FlashAttnFwdSm90INS1_25CollectiveMainloopFwdSm90ILi2EN4cute5tupleIJNS5_1CILi1EEES8_S8_EEENS6_IJNS7_ILi192EEENS7_ILi128EEENS7_ILi96EEEEEELi96ENS_6half_tEfNS_4arch4Sm90ELb1ELb0ELb0ELb1ELb1ELb1ELb0ELb0ELb1ELb1ELb0ELb0EEENS1_21CollectiveEpilogueFwdINS6_IJSA_SC_SB_EEES9_SE_SG_Li384ELb1ELb1ELb0ELb0EEENS1_36VarlenDynamicPersistentTileSchedulerILi192ELi128ELi384ELi128ELb0ELb1ELb1ELb1ELb1ELb1EEEEEEEEEvNT_6ParamsE)
        /*0014*/ 	.word	0x00000000


	//----- nvinfo : EIATTR_REGCOUNT
	.align		4
.L_14:
        /*0018*/ 	.byte	0x04, 0x2f
        /*001a*/ 	.short	(.L_16 - .L_15)
	.align		4
.L_15:
        /*001c*/ 	.word	index@(_ZN7cutlass13device_kernelIN5flash11enable_sm90INS1_16FlashAttnFwdSm90INS1_25CollectiveMainloopFwdSm90ILi2EN4cute5tupleIJNS5_1CILi1EEES8_S8_EEENS6_IJNS7_ILi192EEENS7_ILi128EEENS7_ILi96EEEEEELi96ENS_6half_tEfNS_4arch4Sm90ELb1ELb0ELb0ELb1ELb1ELb0ELb0ELb0ELb1ELb1ELb0ELb0EEENS1_21CollectiveEpilogueFwdINS6_IJSA_SC_SB_EEES9_SE_SG_Li384ELb1ELb1ELb0ELb0EEENS1_36VarlenDynamicPersistentTileSchedulerILi192ELi128ELi384ELi128ELb0ELb1ELb1ELb1ELb1ELb1EEEEEEEEEvNT_6ParamsE)
        /*0020*/ 	.word	0x00000004


	//----- nvinfo : EIATTR_FRAME_SIZE
	.align		4
.L_16:
        /*0024*/ 	.byte	0x04, 0x11
        /*0026*/ 	.short	(.L_18 - .L_17)
	.align		4
.L_17:
        /*0028*/ 	.word	index@(_ZN7cutlass13device_kernelIN5flash11enable_sm90INS1_16FlashAttnFwdSm90INS1_25CollectiveMainloopFwdSm90ILi2EN4cute5tupleIJNS5_1CILi1EEES8_S8_EEENS6_IJNS7_ILi192EEENS7_ILi128EEENS7_ILi96EEEEEELi96ENS_6half_tEfNS_4arch4Sm90ELb1ELb0ELb0ELb1ELb1ELb0ELb0ELb0ELb1ELb1ELb0ELb0EEENS1_21CollectiveEpilogueFwdINS6_IJSA_SC_SB_EEES9_SE_SG_Li384ELb1ELb1ELb0ELb0EEENS1_36VarlenDynamicPersistentTileSchedulerILi192ELi128ELi384ELi128ELb0ELb1ELb1ELb1ELb1ELb1EEEEEEEEEvNT_6ParamsE)
        /*002c*/ 	.word	0x00000000


	//----- nvinfo : EIATTR_REGCOUNT
	.align		4
.L_18:
        /*0030*/ 	.byte	0x04, 0x2f
        /*0032*/ 	.short	(.L_20 - .L_19)
	.align		4
.L_19:
        /*0034*/ 	.word	index@(_ZN7cutlass13device_kernelIN5flash11enable_sm90INS1_16FlashAttnFwdSm90INS1_25CollectiveMainloopFwdSm90ILi2EN4cute5tupleIJNS5_1CILi1EEES8_S8_EEENS6_IJNS7_ILi192EEENS7_ILi128EEENS7_ILi96EEEEEELi96ENS_6half_tEfNS_4arch4Sm90ELb1ELb0ELb0ELb0ELb1ELb0ELb0ELb0ELb1ELb1ELb0ELb0EEENS1_21CollectiveEpilogueFwdINS6_IJSA_SC_SB_EEES9_SE_SG_Li384ELb0ELb1ELb0ELb0EEENS1_30DynamicPersistentTileSchedulerILi384ELi128ELb0ELb1ELb1EEEEEEEEEvNT_6ParamsE)
        /*0038*/ 	.word	0x00000004


	//----- nvinfo : EIATTR_FRAME_SIZE
	.align		4
.L_20:
        /*003c*/ 	.byte	0x04, 0x11
        /*003e*/ 	.short	(.L_22 - .L_21)
	.align		4
.L_21:
        /*0040*/ 	.word	index@(_ZN7cutlass13device_kernelIN5flash11enable_sm90INS1_16FlashAttnFwdSm90INS1_25CollectiveMainloopFwdSm90ILi2EN4cute5tupleIJNS5_1CILi1EEES8_S8_EEENS6_IJNS7_ILi192EEENS7_ILi128EEENS7_ILi96EEEEEELi96ENS_6half_tEfNS_4arch4Sm90ELb1ELb0ELb0ELb0ELb1ELb0ELb0ELb0ELb1ELb1ELb0ELb0EEENS1_21CollectiveEpilogueFwdINS6_IJSA_SC_SB_EEES9_SE_SG_Li384ELb0ELb1ELb0ELb0EEENS1_30DynamicPersistentTileSchedulerILi384ELi128ELb0ELb1ELb1EEEEEEEEEvNT_6ParamsE)
        /*0044*/ 	.word	0x00000000


	//----- nvinfo : EIATTR_REGCOUNT
	.align		4
.L_22:
        /*0048*/ 	.byte	0x04, 0x2f
        /*004a*/ 	.short	(.L_24 - .L_23)
	.align		4
.L_23:
        /*004c*/ 	.word	index@(_ZN7cutlass13device_kernelIN5flash11enable_sm90INS1_16FlashAttnFwdSm90INS1_25CollectiveMainloopFwdSm90ILi2EN4cute5tupleIJNS5_1CILi1EEES8_S8_EEENS6_IJNS7_ILi192EEENS7_ILi128EEENS7_ILi96EEEEEELi96ENS_6half_tEfNS_4arch4Sm90ELb0ELb1ELb0ELb1ELb1ELb1ELb0ELb0ELb1ELb1ELb0ELb0EEENS1_21CollectiveEpilogueFwdINS6_IJSA_SC_SB_EEES9_SE_SG_Li384ELb1ELb1ELb0ELb0EEENS1_36VarlenDynamicPersistentTileSchedulerILi192ELi128ELi384ELi128ELb0ELb1ELb1ELb1ELb0ELb1EEEEEEEEEvNT_6ParamsE)
        /*0050*/ 	.word	0x00000004


	//----- nvinfo : EIATTR_FRAME_SIZE
	.align		4
.L_24:
        /*0054*/ 	.byte	0x04, 0x11
        /*0056*/ 	.short	(.L_26 - .L_25)
	.align		4
.L_25:
        /*0058*/ 	.word	index@(_ZN7cutlass13device_kernelIN5flash11enable_sm90INS1_16FlashAttnFwdSm90INS1_25CollectiveMainloopFwdSm90ILi2EN4cute5tupleIJNS5_1CILi1EEES8_S8_EEENS6_IJNS7_ILi192EEENS7_ILi128EEENS7_ILi96EEEEEELi96ENS_6half_tEfNS_4arch4Sm90ELb0ELb1ELb0ELb1ELb1ELb1ELb0ELb0ELb1ELb1ELb0ELb0EEENS1_21CollectiveEpilogueFwdINS6_IJSA_SC_SB_EEES9_SE_SG_Li384ELb1ELb1ELb0ELb0EEENS1_36VarlenDynamicPersistentTileSchedulerILi192ELi128ELi384ELi128ELb0ELb1ELb1ELb1ELb0ELb1EEEEEEEEEvNT_6ParamsE)
        /*005c*/ 	.word	0x00000000


	//----- nvinfo : EIATTR_REGCOUNT
	.align		4
.L_26:
        /*0060*/ 	.byte	0x04, 0x2f
        /*0062*/ 	.short	(.L_28 - .L_27)
	.align		4
.L_27:
        /*0064*/ 	.word	index@(_ZN7cutlass13device_kernelIN5flash11enable_sm90INS1_16FlashAttnFwdSm90INS1_25CollectiveMainloopFwdSm90ILi2EN4cute5tupleIJNS5_1CILi1EEES8_S8_EEENS6_IJNS7_ILi192EEENS7_ILi128EEENS7_ILi96EEEEEELi96ENS_6half_tEfNS_4arch4Sm90ELb0ELb1ELb0ELb1ELb1ELb0ELb0ELb0ELb1ELb1ELb0ELb0EEENS1_21CollectiveEpilogueFwdINS6_IJSA_SC_SB_EEES9_SE_SG_Li384ELb1ELb1ELb0ELb0EEENS1_36VarlenDynamicPersistentTileSchedulerILi192ELi128ELi384ELi128ELb0ELb1ELb1ELb1ELb0ELb1EEEEEEEEEvNT_6ParamsE)
        /*0068*/ 	.word	0x00000004


	//----- nvinfo : EIATTR_FRAME_SIZE
	.align		4
.L_28:
        /*006c*/ 	.byte	0x04, 0x11
        /*006e*/ 	.short	(.L_30 - .L_29)
	.align		4
.L_29:
        /*0070*/ 	.word	index@(_ZN7cutlass13device_kernelIN5flash11enable_sm90INS1_16FlashAttnFwdSm90INS1_25CollectiveMainloopFwdSm90ILi2EN4cute5tupleIJNS5_1CILi1EEES8_S8_EEENS6_IJNS7_ILi192EEENS7_ILi128EEENS7_ILi96EEEEEELi96ENS_6half_tEfNS_4arch4Sm90ELb0ELb1ELb0ELb1ELb1ELb0ELb0ELb0ELb1ELb1ELb0ELb0EEENS1_21CollectiveEpilogueFwdINS6_IJSA_SC_SB_EEES9_SE_SG_Li384ELb1ELb1ELb0ELb0EEENS1_36VarlenDynamicPersistentTileSchedulerILi192ELi128ELi384ELi128ELb0ELb1ELb1ELb1ELb0ELb1EEEEEEEEEvNT_6ParamsE)
        /*0074*/ 	.word	0x00000000


	//----- nvinfo : EIATTR_REGCOUNT
	.align		4
.L_30:
        /*0078*/ 	.byte	0x04, 0x2f
        /*007a*/ 	.short	(.L_32 - .L_31)
	.align		4
.L_31:
        /*007c*/ 	.word	index@(_ZN7cutlass13device_kernelIN5flash11enable_sm90INS1_16FlashAttnFwdSm90INS1_25CollectiveMainloopFwdSm90ILi2EN4cute5tupleIJNS5_1CILi1EEES8_S8_EEENS6_IJNS7_ILi192EEENS7_ILi128EEENS7_ILi96EEEEEELi96ENS_6half_tEfNS_4arch4Sm90ELb0ELb1ELb0ELb0ELb1ELb0ELb0ELb0ELb1ELb1ELb0ELb0EEENS1_21CollectiveEpilogueFwdINS6_IJSA_SC_SB_EEES9_SE_SG_Li384ELb0ELb1ELb0ELb0EEENS1_30DynamicPersistentTileSchedulerILi384ELi128ELb0ELb1ELb1EEEEEEEEEvNT_6ParamsE)
        /*0080*/ 	.word	0x00000004


	//----- nvinfo : EIATTR_FRAME_SIZE
	.align		4
.L_32:
        /*0084*/ 	.byte	0x04, 0x11
        /*0086*/ 	.short	(.L_34 - .L_33)
	.align		4
.L_33:
        /*0088*/ 	.word	index@(_ZN7cutlass13device_kernelIN5flash11enable_sm90INS1_16FlashAttnFwdSm90INS1_25CollectiveMainloopFwdSm90ILi2EN4cute5tupleIJNS5_1CILi1EEES8_S8_EEENS6_IJNS7_ILi192EEENS7_ILi128EEENS7_ILi96EEEEEELi96ENS_6half_tEfNS_4arch4Sm90ELb0ELb1ELb0ELb0ELb1ELb0ELb0ELb0ELb1ELb1ELb0ELb0EEENS1_21CollectiveEpilogueFwdINS6_IJSA_SC_SB_EEES9_SE_SG_Li384ELb0ELb1ELb0ELb0EEENS1_30DynamicPersistentTileSchedulerILi384ELi128ELb0ELb1ELb1EEEEEEEEEvNT_6ParamsE)
        /*008c*/ 	.word	0x00000000


	//----- nvinfo : EIATTR_REGCOUNT
	.align		4
.L_34:
        /*0090*/ 	.byte	0x04, 0x2f
        /*0092*/ 	.short	(.L_36 - .L_35)
	.align		4
.L_35:
        /*0094*/ 	.word	index@(_ZN7cutlass13device_kernelIN5flash11enable_sm90INS1_16FlashAttnFwdSm90INS1_25CollectiveMainloopFwdSm90ILi2EN4cute5tupleIJNS5_1CILi1EEES8_S8_EEENS6_IJNS7_ILi192EEENS7_ILi128EEENS7_ILi96EEEEEELi96ENS_6half_tEfNS_4arch4Sm90ELb0ELb0ELb0ELb1ELb1ELb1ELb0ELb0ELb1ELb1ELb0ELb0EEENS1_21CollectiveEpilogueFwdINS6_IJSA_SC_SB_EEES9_SE_SG_Li384ELb1ELb1ELb0ELb0EEENS1_36VarlenDynamicPersistentTileSchedulerILi192ELi128ELi384ELi128ELb0ELb1ELb1ELb0ELb1ELb1EEEEEEEEEvNT_6ParamsE)
        /*0098*/ 	.word	0x00000004


	//----- nvinfo : EIATTR_FRAME_SIZE
	.align		4
.L_36:
        /*009c*/ 	.byte	0x04, 0x11
        /*009e*/ 	.short	(.L_38 - .L_37)
	.align		4
.L_37:
        /*00a0*/ 	.word	index@(_ZN7cutlass13device_kernelIN5flash11enable_sm90INS1_16FlashAttnFwdSm90INS1_25CollectiveMainloopFwdSm90ILi2EN4cute5tupleIJNS5_1CILi1EEES8_S8_EEENS6_IJNS7_ILi192EEENS7_ILi128EEENS7_ILi96EEEEEELi96ENS_6half_tEfNS_4arch4Sm90ELb0ELb0ELb0ELb1ELb1ELb1ELb0ELb0ELb1ELb1ELb0ELb0EEENS1_21CollectiveEpilogueFwdINS6_IJSA_SC_SB_EEES9_SE_SG_Li384ELb1ELb1ELb0ELb0EEENS1_36VarlenDynamicPersistentTileSchedulerILi192ELi128ELi384ELi128ELb0ELb1ELb1ELb0ELb1ELb1EEEEEEEEEvNT_6ParamsE)
        /*00a4*/ 	.word	0x00000000


	//----- nvinfo : EIATTR_REGCOUNT
	.align		4
.L_38:
        /*00a8*/ 	.byte	0x04, 0x2f
        /*00aa*/ 	.short	(.L_40 - .L_39)
	.align		4
.L_39:
        /*00ac*/ 	.word	index@(_ZN7cutlass13device_kernelIN5flash11enable_sm90INS1_16FlashAttnFwdSm90INS1_25CollectiveMainloopFwdSm90ILi2EN4cute5tupleIJNS5_1CILi1EEES8_S8_EEENS6_IJNS7_ILi192EEENS7_ILi128EEENS7_ILi96EEEEEELi96ENS_6half_tEfNS_4arch4Sm90ELb0ELb0ELb0ELb1ELb1ELb0ELb0ELb0ELb1ELb1ELb0ELb0EEENS1_21CollectiveEpilogueFwdINS6_IJSA_SC_SB_EEES9_SE_SG_Li384ELb1ELb1ELb0ELb0EEENS1_36VarlenDynamicPersistentTileSchedulerILi192ELi128ELi384ELi128ELb0ELb1ELb1ELb0ELb1ELb1EEEEEEEEEvNT_6ParamsE)
        /*00b0*/ 	.word	0x00000004


	//----- nvinfo : EIATTR_FRAME_SIZE
	.align		4
.L_40:
        /*00b4*/ 	.byte	0x04, 0x11
        /*00b6*/ 	.short	(.L_42 - .L_41)
	.align		4
.L_41:
        /*00b8*/ 	.word	index@(_ZN7cutlass13device_kernelIN5flash11enable_sm90INS1_16FlashAttnFwdSm90INS1_25CollectiveMainloopFwdSm90ILi2EN4cute5tupleIJNS5_1CILi1EEES8_S8_EEENS6_IJNS7_ILi192EEENS7_ILi128EEENS7_ILi96EEEEEELi96ENS_6half_tEfNS_4arch4Sm90ELb0ELb0ELb0ELb1ELb1ELb0ELb0ELb0ELb1ELb1ELb0ELb0EEENS1_21CollectiveEpilogueFwdINS6_IJSA_SC_SB_EEES9_SE_SG_Li384ELb1ELb1ELb0ELb0EEENS1_36VarlenDynamicPersistentTileSchedulerILi192ELi128ELi384ELi128ELb0ELb1ELb1ELb0ELb1ELb1EEEEEEEEEvNT_6ParamsE)
        /*00bc*/ 	.word	0x00000000


	//----- nvinfo : EIATTR_REGCOUNT
	.align		4
.L_42:
        /*00c0*/ 	.byte	0x04, 0x2f
        /*00c2*/ 	.short	(.L_44 - .L_43)
	.align		4
.L_43:
        /*00c4*/ 	.word	index@(_ZN7cutlass13device_kernelIN5flash11enable_sm90INS1_16FlashAttnFwdSm90INS1_25CollectiveMainloopFwdSm90ILi2EN4cute5tupleIJNS5_1CILi1EEES8_S8_EEENS6_IJNS7_ILi192EEENS7_ILi128EEENS7_ILi96EEEEEELi96ENS_6half_tEfNS_4arch4Sm90ELb0ELb0ELb0ELb0ELb1ELb0ELb0ELb0ELb1ELb1ELb0ELb0EEENS1_21CollectiveEpilogueFwdINS6_IJSA_SC_SB_EEES9_SE_SG_Li384ELb0ELb1ELb0ELb0EEENS1_29StaticPersistentTileSchedulerILb0EEEEEEEEEvNT_6ParamsE)
        /*00c8*/ 	.word	0x00000004


	//----- nvinfo : EIATTR_FRAME_SIZE
	.align		4
.L_44:
        /*00cc*/ 	.byte	0x04, 0x11
        /*00ce*/ 	.short	(.L_46 - .L_45)
	.align		4
.L_45:
        /*00d0*/ 	.word	index@(_ZN7cutlass13device_kernelIN5flash11enable_sm90INS1_16FlashAttnFwdSm90INS1_25CollectiveMainloopFwdSm90ILi2EN4cute5tupleIJNS5_1CILi1EEES8_S8_EEENS6_IJNS7_ILi192EEENS7_ILi128EEENS7_ILi96EEEEEELi96ENS_6half_tEfNS_4arch4Sm90ELb0ELb0ELb0ELb0ELb1ELb0ELb0ELb0ELb1ELb1ELb0ELb0EEENS1_21CollectiveEpilogueFwdINS6_IJSA_SC_SB_EEES9_SE_SG_Li384ELb0ELb1ELb0ELb0EEENS1_29StaticPersistentTileSchedulerILb0EEEEEEEEEvNT_6ParamsE)
        /*00d4*/ 	.word	0x00000000


	//----- nvinfo : EIATTR_MIN_STACK_SIZE
	.align		4
.L_46:
        /*00d8*/ 	.byte	0x04, 0x12
        /*00da*/ 	.short	(.L_48 - .L_47)
	.align		4
.L_47:
        /*00dc*/ 	.word	index@(_ZN7cutlass13device_kernelIN5flash11enable_sm90INS1_16FlashAttnFwdSm90INS1_25CollectiveMainloopFwdSm90ILi2EN4cute5tupleIJNS5_1CILi1EEES8_S8_EEENS6_IJNS7_ILi192EEENS7_ILi128EEENS7_ILi96EEEEEELi96ENS_6half_tEfNS_4arch4Sm90ELb0ELb0ELb0ELb0ELb1ELb0ELb0ELb0ELb1ELb1ELb0ELb0EEENS1_21CollectiveEpilogueFwdINS6_IJSA_SC_SB_EEES9_SE_SG_Li384ELb0ELb1ELb0ELb0EEENS1_29StaticPersistentTileSchedulerILb0EEEEEEEEEvNT_6ParamsE)
        /*00e0*/ 	.word	0x00000000


	//----- nvinfo : EIATTR_MIN_STACK_SIZE
	.align		4
.L_48:
        /*00e4*/ 	.byte	0x04, 0x12
        /*00e6*/ 	.short	(.L_50 - .L_49)
	.align		4
.L_49:
        /*00e8*/ 	.word	index@(_ZN7cutlass13device_kernelIN5flash11enable_sm90INS1_16FlashAttnFwdSm90INS1_25CollectiveMainloopFwdSm90ILi2EN4cute5tupleIJNS5_1CILi1EEES8_S8_EEENS6_IJNS7_ILi192EEENS7_ILi128EEENS7_ILi96EEEEEELi96ENS_6half_tEfNS_4arch4Sm90ELb0ELb0ELb0ELb1ELb1ELb0ELb0ELb0ELb1ELb1ELb0ELb0EEENS1_21CollectiveEpilogueFwdINS6_IJSA_SC_SB_EEES9_SE_SG_Li384ELb1ELb1ELb0ELb0EEENS1_36VarlenDynamicPersistentTileSchedulerILi192ELi128ELi384ELi128ELb0ELb1ELb1ELb0ELb1ELb1EEEEEEEEEvNT_6ParamsE)
        /*00ec*/ 	.word	0x00000000


	//----- nvinfo : EIATTR_MIN_STACK_SIZE
	.align		4
.L_50:
        /*00f0*/ 	.byte	0x04, 0x12
        /*00f2*/ 	.short	(.L_52 - .L_51)
	.align		4
.L_51:
        /*00f4*/ 	.word	index@(_ZN7cutlass13device_kernelIN5flash11enable_sm90INS1_16FlashAttnFwdSm90INS1_25CollectiveMainloopFwdSm90ILi2EN4cute5tupleIJNS5_1CILi1EEES8_S8_EEENS6_IJNS7_ILi192EEENS7_ILi128EEENS7_ILi96EEEEEELi96ENS_6half_tEfNS_4arch4Sm90ELb0ELb0ELb0ELb1ELb1ELb1ELb0ELb0ELb1ELb1ELb0ELb0EEENS1_21CollectiveEpilogueFwdINS6_IJSA_SC_SB_EEES9_SE_SG_Li384ELb1ELb1ELb0ELb0EEENS1_36VarlenDynamicPersistentTileSchedulerILi192ELi128ELi384ELi128ELb0ELb1ELb1ELb0ELb1ELb1EEEEEEEEEvNT_6ParamsE)
        /*00f8*/ 	.word	0x00000000


	//----- nvinfo : EIATTR_MIN_STACK_SIZE
	.align		4
.L_52:
        /*00fc*/ 	.byte	0x04, 0x12
        /*00fe*/ 	.short	(.L_54 - .L_53)
	.align		4
.L_53:
        /*0100*/ 	.word	index@(_ZN7cutlass13device_kernelIN5flash11enable_sm90INS1_16FlashAttnFwdSm90INS1_25CollectiveMainloopFwdSm90ILi2EN4cute5tupleIJNS5_1CILi1EEES8_S8_EEENS6_IJNS7_ILi192EEENS7_ILi128EEENS7_ILi96EEEEEELi96ENS_6half_tEfNS_4arch4Sm90ELb0ELb1ELb0ELb0ELb1ELb0ELb0ELb0ELb1ELb1ELb0ELb0EEENS1_21CollectiveEpilogueFwdINS6_IJSA_SC_SB_EEES9_SE_SG_Li384ELb0ELb1ELb0ELb0EEENS1_30DynamicPersistentTileSchedulerILi384ELi128ELb0ELb1ELb1EEEEEEEEEvNT_6ParamsE)
        /*0104*/ 	.word	0x00000000


	//----- nvinfo : EIATTR_MIN_STACK_SIZE
	.align		4
.L_54:
        /*0108*/ 	.byte	0x04, 0x12
        /*010a*/ 	.short	(.L_56 - .L_55)
	.align		4
.L_55:
        /*010c*/ 	.word	index@(_ZN7cutlass13device_kernelIN5flash11enable_sm90INS1_16FlashAttnFwdSm90INS1_25CollectiveMainloopFwdSm90ILi2EN4cute5tupleIJNS5_1CILi1EEES8_S8_EEENS6_IJNS7_ILi192EEENS7_ILi128EEENS7_ILi96EEEEEELi96ENS_6half_tEfNS_4arch4Sm90ELb0ELb1ELb0ELb1ELb1ELb0ELb0ELb0ELb1ELb1ELb0ELb0EEENS1_21CollectiveEpilogueFwdINS6_IJSA_SC_SB_EEES9_SE_SG_Li384ELb1ELb1ELb0ELb0EEENS1_36VarlenDynamicPersistentTileSchedulerILi192ELi128ELi384ELi128ELb0ELb1ELb1ELb1ELb0ELb1EEEEEEEEEvNT_6ParamsE)
        /*0110*/ 	.word	0x00000000


	//----- nvinfo : EIATTR_MIN_STACK_SIZE
	.align		4
.L_56:
        /*0114*/ 	.byte	0x04, 0x12
        /*0116*/ 	.short	(.L_58 - .L_57)
	.align		4
.L_57:
        /*0118*/ 	.word	index@(_ZN7cutlass13device_kernelIN5flash11enable_sm90INS1_16FlashAttnFwdSm90INS1_25CollectiveMainloopFwdSm90ILi2EN4cute5tupleIJNS5_1CILi1EEES8_S8_EEENS6_IJNS7_ILi192EEENS7_ILi128EEENS7_ILi96EEEEEELi96ENS_6half_tEfNS_4arch4Sm90ELb0ELb1ELb0ELb1ELb1ELb1ELb0ELb0ELb1ELb1ELb0ELb0EEENS1_21CollectiveEpilogueFwdINS6_IJSA_SC_SB_EEES9_SE_SG_Li384ELb1ELb1ELb0ELb0EEENS1_36VarlenDynamicPersistentTileSchedulerILi192ELi128ELi384ELi128ELb0ELb1ELb1ELb1ELb0ELb1EEEEEEEEEvNT_6ParamsE)
        /*011c*/ 	.word	0x00000000


	//----- nvinfo : EIATTR_MIN_STACK_SIZE
	.align		4
.L_58:
        /*0120*/ 	.byte	0x04, 0x12
        /*0122*/ 	.short	(.L_60 - .L_59)
	.align		4
.L_59:
        /*0124*/ 	.word	index@(_ZN7cutlass13device_kernelIN5flash11enable_sm90INS1_16FlashAttnFwdSm90INS1_25CollectiveMainloopFwdSm90ILi2EN4cute5tupleIJNS5_1CILi1EEES8_S8_EEENS6_IJNS7_ILi192EEENS7_ILi128EEENS7_ILi96EEEEEELi96ENS_6half_tEfNS_4arch4Sm90ELb1ELb0ELb0ELb0ELb1ELb0ELb0ELb0ELb1ELb1ELb0ELb0EEENS1_21CollectiveEpilogueFwdINS6_IJSA_SC_SB_EEES9_SE_SG_Li384ELb0ELb1ELb0ELb0EEENS1_30DynamicPersistentTileSchedulerILi384ELi128ELb0ELb1ELb1EEEEEEEEEvNT_6ParamsE)
        /*0128*/ 	.word	0x00000000


	//----- nvinfo : EIATTR_MIN_STACK_SIZE
	.align		4
.L_60:
        /*012c*/ 	.byte	0x04, 0x12
        /*012e*/ 	.short	(.L_62 - .L_61)
	.align		4
.L_61:
        /*0130*/ 	.word	index@(_ZN7cutlass13device_kernelIN5flash11enable_sm90INS1_16FlashAttnFwdSm90INS1_25CollectiveMainloopFwdSm90ILi2EN4cute5tupleIJNS5_1CILi1EEES8_S8_EEENS6_IJNS7_ILi192EEENS7_ILi128EEENS7_ILi96EEEEEELi96ENS_6half_tEfNS_4arch4Sm90ELb1ELb0ELb0ELb1ELb1ELb0ELb0ELb0ELb1ELb1ELb0ELb0EEENS1_21CollectiveEpilogueFwdINS6_IJSA_SC_SB_EEES9_SE_SG_Li384ELb1ELb1ELb0ELb0EEENS1_36VarlenDynamicPersistentTileSchedulerILi192ELi128ELi384ELi128ELb0ELb1ELb1ELb1ELb1ELb1EEEEEEEEEvNT_6ParamsE)
        /*0134*/ 	.word	0x00000000


	//----- nvinfo : EIATTR_MIN_STACK_SIZE
	.align		4
.L_62:
        /*0138*/ 	.byte	0x04, 0x12
        /*013a*/ 	.short	(.L_64 - .L_63)
	.align		4
.L_63:
        /*013c*/ 	.word	index@(_ZN7cutlass13device_kernelIN5flash11enable_sm90INS1_16FlashAttnFwdSm90INS1_25CollectiveMainloopFwdSm90ILi2EN4cute5tupleIJNS5_1CILi1EEES8_S8_EEENS6_IJNS7_ILi192EEENS7_ILi128EEENS7_ILi96EEEEEELi96ENS_6half_tEfNS_4arch4Sm90ELb1ELb0ELb0ELb1ELb1ELb1ELb0ELb0ELb1ELb1ELb0ELb0EEENS1_21CollectiveEpilogueFwdINS6_IJSA_SC_SB_EEES9_SE_SG_Li384ELb1ELb1ELb0ELb0EEENS1_36VarlenDynamicPersistentTileSchedulerILi192ELi128ELi384ELi128ELb0ELb1ELb1ELb1ELb1ELb1EEEEEEEEEvNT_6ParamsE)
        /*0140*/ 	.word	0x00000000
.L_64:


//--------------------- .nv.compat                --------------------------
	.section	.nv.compat,"",@"SHT_CUDA_COMPAT_INFO"
	.align	4
        /*0000*/ 	.byte	0x02, 0x09, 0x01, 0x00, 0x02, 0x02, 0x01, 0x00, 0x02, 0x05, 0x05, 0x00, 0x03, 0x07, 0x01, 0x01
        /*0010*/ 	.byte	0x02, 0x03, 0x00, 0x00, 0x02, 0x06, 0x01, 0x00, 0x04, 0x0b, 0x08, 0x00, 0x09, 0x00, 0x00, 0x00
        /*0020*/ 	.byte	0x00, 0x00, 0x00, 0x00


//--------------------- .nv.info._ZN7cutlass13device_kernelIN5flash11enable_sm90INS1_16FlashAttnFwdSm90INS1_25CollectiveMainloopFwdSm90ILi2EN4cute5tupleIJNS5_1CILi1EEES8_S8_EEENS6_IJNS7_ILi192EEENS7_ILi128EEENS7_ILi96EEEEEELi96ENS_6half_tEfNS_4arch4Sm90ELb0ELb0ELb0ELb0ELb1ELb0ELb0ELb0ELb1ELb1ELb0ELb0EEENS1_21CollectiveEpilogueFwdINS6_IJSA_SC_SB_EEES9_SE_SG_Li384ELb0ELb1ELb0ELb0EEENS1_29StaticPersistentTileSchedulerILb0EEEEEEEEEvNT_6ParamsE --------------------------
	.section	.nv.info._ZN7cutlass13device_kernelIN5flash11enable_sm90INS1_16FlashAttnFwdSm90INS1_25CollectiveMainloopFwdSm90ILi2EN4cute5tupleIJNS5_1CILi1EEES8_S8_EEENS6_IJNS7_ILi192EEENS7_ILi128EEENS7_ILi96EEEEEELi96ENS_6half_tEfNS_4arch4Sm90ELb0ELb0ELb0ELb0ELb1ELb0ELb0ELb0ELb1ELb1ELb0ELb0EEENS1_21CollectiveEpilogueFwdINS6_IJSA_SC_SB_EEES9_SE_SG_Li384ELb0ELb1ELb0ELb0EEENS1_29StaticPersistentTileSchedulerILb0EEEEEEEEEvNT_6ParamsE,"",@"SHT_CUDA_INFO"
	.sectionflags	@""
	.align	4


	//----- nvinfo : EIATTR_CUDA_API_VERSION
	.align		4
        /*0000*/ 	.byte	0x04, 0x37
        /*0002*/ 	.short	(.L_66 - .L_65)
.L_65:
        /*0004*/ 	.word	0x00000082


	//----- nvinfo : EIATTR_KPARAM_INFO
	.align		4
.L_66:
        /*0008*/ 	.byte	0x04, 0x17
        /*000a*/ 	.short	(.L_68 - .L_67)
.L_67:
        /*000c*/ 	.word	0x00000000
        /*0010*/ 	.short	0x0000
        /*0012*/ 	.short	0x0000
        /*0014*/ 	.byte	0x00, 0xf0, 0x01, 0x28


	//----- nvinfo : EIATTR_SPARSE_MMA_MASK
	.align		4
.L_68:
        /*0018*/ 	.byte	0x03, 0x50
        /*001a*/ 	.short	0x0000


	//----- nvinfo : EIATTR_MAXREG_COUNT
	.align		4
        /*001c*/ 	.byte	0x03, 0x1b
        /*001e*/ 	.short	0x0080


	//----- nvinfo : EIATTR_MERCURY_ISA_VERSION
	.align		4
        /*0020*/ 	.byte	0x03, 0x5f
        /*0022*/ 	.short	0x0101


	//----- nvinfo : EIATTR_VRC_CTA_INIT_COUNT
	.align		4
        /*0024*/ 	.byte	0x02, 0x4a
	.zero		1
	.zero		1


	//----- nvinfo : EIATTR_EXIT_INSTR_OFFSETS
	.align		4
        /*0028*/ 	.byte	0x04, 0x1c
        /*002a*/ 	.short	(.L_70 - .L_69)


	//   ....[0]....
.L_69:
        /*002c*/ 	.word	0x00000010


	//----- nvinfo : EIATTR_MAX_THREADS
	.align		4
.L_70:
        /*0030*/ 	.byte	0x04, 0x05
        /*0032*/ 	.short	(.L_72 - .L_71)
.L_71:
        /*0034*/ 	.word	0x00000200
        /*0038*/ 	.word	0x00000001
        /*003c*/ 	.word	0x00000001


	//----- nvinfo : EIATTR_CBANK_PARAM_SIZE
	.align		4
.L_72:
        /*0040*/ 	.byte	0x03, 0x19
        /*0042*/ 	.short	0x0a00


	//----- nvinfo : EIATTR_PARAM_CBANK
	.align		4
        /*0044*/ 	.byte	0x04, 0x0a
        /*0046*/ 	.short	(.L_74 - .L_73)
	.align		4
.L_73:
        /*0048*/ 	.word	index@(.nv.constant0._ZN7cutlass13device_kernelIN5flash11enable_sm90INS1_16FlashAttnFwdSm90INS1_25CollectiveMainloopFwdSm90ILi2EN4cute5tupleIJNS5_1CILi1EEES8_S8_EEENS6_IJNS7_ILi192EEENS7_ILi128EEENS7_ILi96EEEEEELi96ENS_6half_tEfNS_4arch4Sm90ELb0ELb0ELb0ELb0ELb1ELb0ELb0ELb0ELb1ELb1ELb0ELb0EEENS1_21CollectiveEpilogueFwdINS6_IJSA_SC_SB_EEES9_SE_SG_Li384ELb0ELb1ELb0ELb0EEENS1_29StaticPersistentTileSchedulerILb0EEEEEEEEEvNT_6ParamsE)
        /*004c*/ 	.short	0x0380
        /*004e*/ 	.short	0x0a00


	//----- nvinfo : EIATTR_SW_WAR
	.align		4
.L_74:
        /*0050*/ 	.byte	0x04, 0x36
        /*0052*/ 	.short	(.L_76 - .L_75)
.L_75:
        /*0054*/ 	.word	0x00000008
.L_76:


//--------------------- .nv.info._ZN7cutlass13device_kernelIN5flash11enable_sm90INS1_16FlashAttnFwdSm90INS1_25CollectiveMainloopFwdSm90ILi2EN4cute5tupleIJNS5_1CILi1EEES8_S8_EEENS6_IJNS7_ILi192EEENS7_ILi128EEENS7_ILi96EEEEEELi96ENS_6half_tEfNS_4arch4Sm90ELb0ELb0ELb0ELb1ELb1ELb0ELb0ELb0ELb1ELb1ELb0ELb0EEENS1_21CollectiveEpilogueFwdINS6_IJSA_SC_SB_EEES9_SE_SG_Li384ELb1ELb1ELb0ELb0EEENS1_36VarlenDynamicPersistentTileSchedulerILi192ELi128ELi384ELi128ELb0ELb1ELb1ELb0ELb1ELb1EEEEEEEEEvNT_6ParamsE --------------------------
	.section	.nv.info._ZN7cutlass13device_kernelIN5flash11enable_sm90INS1_16FlashAttnFwdSm90INS1_25CollectiveMainloopFwdSm90ILi2EN4cute5tupleIJNS5_1CILi1EEES8_S8_EEENS6_IJNS7_ILi192EEENS7_ILi128EEENS7_ILi96EEEEEELi96ENS_6half_tEfNS_4arch4Sm90ELb0ELb0ELb0ELb1ELb1ELb0ELb0ELb0ELb1ELb1ELb0ELb0EEENS1_21CollectiveEpilogueFwdINS6_IJSA_SC_SB_EEES9_SE_SG_Li384ELb1ELb1ELb0ELb0EEENS1_36VarlenDynamicPersistentTileSchedulerILi192ELi128ELi384ELi128ELb0ELb1ELb1ELb0ELb1ELb1EEEEEEEEEvNT_6ParamsE,"",@"SHT_CUDA_INFO"
	.sectionflags	@""
	.align	4


	//----- nvinfo : EIATTR_CUDA_API_VERSION
	.align		4
        /*0000*/ 	.byte	0x04, 0x37
        /*0002*/ 	.short	(.L_78 - .L_77)
.L_77:
        /*0004*/ 	.word	0x00000082


	//----- nvinfo : EIATTR_KPARAM_INFO
	.align		4
.L_78:
        /*0008*/ 	.byte	0x04, 0x17
        /*000a*/ 	.short	(.L_80 - .L_79)
.L_79:
        /*000c*/ 	.word	0x00000000
        /*0010*/ 	.short	0x0000
        /*0012*/ 	.short	0x0000
        /*0014*/ 	.byte	0x00, 0xf0, 0x01, 0x2a


	//----- nvinfo : EIATTR_SPARSE_MMA_MASK
	.align		4
.L_80:
        /*0018*/ 	.byte	0x03, 0x50
        /*001a*/ 	.short	0x0000


	//----- nvinfo : EIATTR_MAXREG_COUNT
	.align		4
        /*001c*/ 	.byte	0x03, 0x1b
        /*001e*/ 	.short	0x0080


	//----- nvinfo : EIATTR_MERCURY_ISA_VERSION
	.align		4
        /*0020*/ 	.byte	0x03, 0x5f
        /*0022*/ 	.short	0x0101


	//----- nvinfo : EIATTR_VRC_CTA_INIT_COUNT
	.align		4
        /*0024*/ 	.byte	0x02, 0x4a
	.zero		1
	.zero		1


	//----- nvinfo : EIATTR_EXIT_INSTR_OFFSETS
	.align		4
        /*0028*/ 	.byte	0x04, 0x1c
        /*002a*/ 	.short	(.L_82 - .L_81)


	//   ....[0]....
.L_81:
        /*002c*/ 	.word	0x00000010


	//----- nvinfo : EIATTR_MAX_THREADS
	.align		4
.L_82:
        /*0030*/ 	.byte	0x04, 0x05
        /*0032*/ 	.short	(.L_84 - .L_83)
.L_83:
        /*0034*/ 	.word	0x00000200
        /*0038*/ 	.word	0x00000001
        /*003c*/ 	.word	0x00000001


	//----- nvinfo : EIATTR_CBANK_PARAM_SIZE
	.align		4
.L_84:
        /*0040*/ 	.byte	0x03, 0x19
        /*0042*/ 	.short	0x0a80


	//----- nvinfo : EIATTR_PARAM_CBANK
	.align		4
        /*0044*/ 	.byte	0x04, 0x0a
        /*0046*/ 	.short	(.L_86 - .L_85)
	.align		4
.L_85:
        /*0048*/ 	.word	index@(.nv.constant0._ZN7cutlass13device_kernelIN5flash11enable_sm90INS1_16FlashAttnFwdSm90INS1_25CollectiveMainloopFwdSm90ILi2EN4cute5tupleIJNS5_1CILi1EEES8_S8_EEENS6_IJNS7_ILi192EEENS7_ILi128EEENS7_ILi96EEEEEELi96ENS_6half_tEfNS_4arch4Sm90ELb0ELb0ELb0ELb1ELb1ELb0ELb0ELb0ELb1ELb1ELb0ELb0EEENS1_21CollectiveEpilogueFwdINS6_IJSA_SC_SB_EEES9_SE_SG_Li384ELb1ELb1ELb0ELb0EEENS1_36VarlenDynamicPersistentTileSchedulerILi192ELi128ELi384ELi128ELb0ELb1ELb1ELb0ELb1ELb1EEEEEEEEEvNT_6ParamsE)
        /*004c*/ 	.short	0x0380
        /*004e*/ 	.short	0x0a80


	//----- nvinfo : EIATTR_SW_WAR
	.align		4
.L_86:
        /*0050*/ 	.byte	0x04, 0x36
        /*0052*/ 	.short	(.L_88 - .L_87)
.L_87:
        /*0054*/ 	.word	0x00000008
.L_88:


//--------------------- .nv.info._ZN7cutlass13device_kernelIN5flash11enable_sm90INS1_16FlashAttnFwdSm90INS1_25CollectiveMainloopFwdSm90ILi2EN4cute5tupleIJNS5_1CILi1EEES8_S8_EEENS6_IJNS7_ILi192EEENS7_ILi128EEENS7_ILi96EEEEEELi96ENS_6half_tEfNS_4arch4Sm90ELb0ELb0ELb0ELb1ELb1ELb1ELb0ELb0ELb1ELb1ELb0ELb0EEENS1_21CollectiveEpilogueFwdINS6_IJSA_SC_SB_EEES9_SE_SG_Li384ELb1ELb1ELb0ELb0EEENS1_36VarlenDynamicPersistentTileSchedulerILi192ELi128ELi384ELi128ELb0ELb1ELb1ELb0ELb1ELb1EEEEEEEEEvNT_6ParamsE --------------------------
	.section	.nv.info._ZN7cutlass13device_kernelIN5flash11enable_sm90INS1_16FlashAttnFwdSm90INS1_25CollectiveMainloopFwdSm90ILi2EN4cute5tupleIJNS5_1CILi1EEES8_S8_EEENS6_IJNS7_ILi192EEENS7_ILi128EEENS7_ILi96EEEEEELi96ENS_6half_tEfNS_4arch4Sm90ELb0ELb0ELb0ELb1ELb1ELb1ELb0ELb0ELb1ELb1ELb0ELb0EEENS1_21CollectiveEpilogueFwdINS6_IJSA_SC_SB_EEES9_SE_SG_Li384ELb1ELb1ELb0ELb0EEENS1_36VarlenDynamicPersistentTileSchedulerILi192ELi128ELi384ELi128ELb0ELb1ELb1ELb0ELb1ELb1EEEEEEEEEvNT_6ParamsE,"",@"SHT_CUDA_INFO"
	.sectionflags	@""
	.align	4


	//----- nvinfo : EIATTR_CUDA_API_VERSION
	.align		4
        /*0000*/ 	.byte	0x04, 0x37
        /*0002*/ 	.short	(.L_90 - .L_89)
.L_89:
        /*0004*/ 	.word	0x00000082


	//----- nvinfo : EIATTR_KPARAM_INFO
	.align		4
.L_90:
        /*0008*/ 	.byte	0x04, 0x17
        /*000a*/ 	.short	(.L_92 - .L_91)
.L_91:
        /*000c*/ 	.word	0x00000000
        /*0010*/ 	.short	0x0000
        /*0012*/ 	.short	0x0000
        /*0014*/ 	.byte	0x00, 0xf0, 0x01, 0x2a


	//----- nvinfo : EIATTR_SPARSE_MMA_MASK
	.align		4
.L_92:
        /*0018*/ 	.byte	0x03, 0x50
        /*001a*/ 	.short	0x0000


	//----- nvinfo : EIATTR_MAXREG_COUNT
	.align		4
        /*001c*/ 	.byte	0x03, 0x1b
        /*001e*/ 	.short	0x0080


	//----- nvinfo : EIATTR_MERCURY_ISA_VERSION
	.align		4
        /*0020*/ 	.byte	0x03, 0x5f
        /*0022*/ 	.short	0x0101


	//----- nvinfo : EIATTR_VRC_CTA_INIT_COUNT
	.align		4
        /*0024*/ 	.byte	0x02, 0x4a
	.zero		1
	.zero		1


	//----- nvinfo : EIATTR_EXIT_INSTR_OFFSETS
	.align		4
        /*0028*/ 	.byte	0x04, 0x1c
        /*002a*/ 	.short	(.L_94 - .L_93)


	//   ....[0]....
.L_93:
        /*002c*/ 	.word	0x00000010


	//----- nvinfo : EIATTR_MAX_THREADS
	.align		4
.L_94:
        /*0030*/ 	.byte	0x04, 0x05
        /*0032*/ 	.short	(.L_96 - .L_95)
.L_95:
        /*0034*/ 	.word	0x00000200
        /*0038*/ 	.word	0x00000001
        /*003c*/ 	.word	0x00000001


	//----- nvinfo : EIATTR_CBANK_PARAM_SIZE
	.align		4
.L_96:
        /*0040*/ 	.byte	0x03, 0x19
        /*0042*/ 	.short	0x0a80


	//----- nvinfo : EIATTR_PARAM_CBANK
	.align		4
        /*0044*/ 	.byte	0x04, 0x0a
        /*0046*/ 	.short	(.L_98 - .L_97)
	.align		4
.L_97:
        /*0048*/ 	.word	index@(.nv.constant0._ZN7cutlass13device_kernelIN5flash11enable_sm90INS1_16FlashAttnFwdSm90INS1_25CollectiveMainloopFwdSm90ILi2EN4cute5tupleIJNS5_1CILi1EEES8_S8_EEENS6_IJNS7_ILi192EEENS7_ILi128EEENS7_ILi96EEEEEELi96ENS_6half_tEfNS_4arch4Sm90ELb0ELb0ELb0ELb1ELb1ELb1ELb0ELb0ELb1ELb1ELb0ELb0EEENS1_21CollectiveEpilogueFwdINS6_IJSA_SC_SB_EEES9_SE_SG_Li384ELb1ELb1ELb0ELb0EEENS1_36VarlenDynamicPersistentTileSchedulerILi192ELi128ELi384ELi128ELb0ELb1ELb1ELb0ELb1ELb1EEEEEEEEEvNT_6ParamsE)
        /*004c*/ 	.short	0x0380
        /*004e*/ 	.short	0x0a80


	//----- nvinfo : EIATTR_SW_WAR
	.align		4
.L_98:
        /*0050*/ 	.byte	0x04, 0x36
        /*0052*/ 	.short	(.L_100 - .L_99)
.L_99:
        /*0054*/ 	.word	0x00000008
.L_100:


//--------------------- .nv.info._ZN7cutlass13device_kernelIN5flash11enable_sm90INS1_16FlashAttnFwdSm90INS1_25CollectiveMainloopFwdSm90ILi2EN4cute5tupleIJNS5_1CILi1EEES8_S8_EEENS6_IJNS7_ILi192EEENS7_ILi128EEENS7_ILi96EEEEEELi96ENS_6half_tEfNS_4arch4Sm90ELb0ELb1ELb0ELb0ELb1ELb0ELb0ELb0ELb1ELb1ELb0ELb0EEENS1_21CollectiveEpilogueFwdINS6_IJSA_SC_SB_EEES9_SE_SG_Li384ELb0ELb1ELb0ELb0EEENS1_30DynamicPersistentTileSchedulerILi384ELi128ELb0ELb1ELb1EEEEEEEEEvNT_6ParamsE --------------------------
	.section	.nv.info._ZN7cutlass13device_kernelIN5flash11enable_sm90INS1_16FlashAttnFwdSm90INS1_25CollectiveMainloopFwdSm90ILi2EN4cute5tupleIJNS5_1CILi1EEES8_S8_EEENS6_IJNS7_ILi192EEENS7_ILi128EEENS7_ILi96EEEEEELi96ENS_6half_tEfNS_4arch4Sm90ELb0ELb1ELb0ELb0ELb1ELb0ELb0ELb0ELb1ELb1ELb0ELb0EEENS1_21CollectiveEpilogueFwdINS6_IJSA_SC_SB_EEES9_SE_SG_Li384ELb0ELb1ELb0ELb0EEENS1_30DynamicPersistentTileSchedulerILi384ELi128ELb0ELb1ELb1EEEEEEEEEvNT_6ParamsE,"",@"SHT_CUDA_INFO"
	.sectionflags	@""
	.align	4


	//----- nvinfo : EIATTR_CUDA_API_VERSION
	.align		4
        /*0000*/ 	.byte	0x04, 0x37
        /*0002*/ 	.short	(.L_102 - .L_101)
.L_101:
        /*0004*/ 	.word	0x00000082


	//----- nvinfo : EIATTR_KPARAM_INFO
	.align		4
.L_102:
        /*0008*/ 	.byte	0x04, 0x17
        /*000a*/ 	.short	(.L_104 - .L_103)
.L_103:
        /*000c*/ 	.word	0x00000000
        /*0010*/ 	.short	0x0000
        /*0012*/ 	.short	0x0000
        /*0014*/ 	.byte	0x00, 0xf0, 0x01, 0x2a


	//----- nvinfo : EIATTR_SPARSE_MMA_MASK
	.align		4
.L_104:
        /*0018*/ 	.byte	0x03, 0x50
        /*001a*/ 	.short	0x0000


	//----- nvinfo : EIATTR_MAXREG_COUNT
	.align		4
        /*001c*/ 	.byte	0x03, 0x1b
        /*001e*/ 	.short	0x0080


	//----- nvinfo : EIATTR_MERCURY_ISA_VERSION
	.align		4
        /*0020*/ 	.byte	0x03, 0x5f
        /*0022*/ 	.short	0x0101


	//----- nvinfo : EIATTR_VRC_CTA_INIT_COUNT
	.align		4
        /*0024*/ 	.byte	0x02, 0x4a
	.zero		1
	.zero		1


	//----- nvinfo : EIATTR_EXIT_INSTR_OFFSETS
	.align		4
        /*0028*/ 	.byte	0x04, 0x1c
        /*002a*/ 	.short	(.L_106 - .L_105)


	//   ....[0]....
.L_105:
        /*002c*/ 	.word	0x00000010


	//----- nvinfo : EIATTR_MAX_THREADS
	.align		4
.L_106:
        /*0030*/ 	.byte	0x04, 0x05
        /*0032*/ 	.short	(.L_108 - .L_107)
.L_107:
        /*0034*/ 	.word	0x00000200
        /*0038*/ 	.word	0x00000001
        /*003c*/ 	.word	0x00000001


	//----- nvinfo : EIATTR_CBANK_PARAM_SIZE
	.align		4
.L_108:
        /*0040*/ 	.byte	0x03, 0x19
        /*0042*/ 	.short	0x0a80


	//----- nvinfo : EIATTR_PARAM_CBANK
	.align		4
        /*0044*/ 	.byte	0x04, 0x0a
        /*0046*/ 	.short	(.L_110 - .L_109)
	.align		4
.L_109:
        /*0048*/ 	.word	index@(.nv.constant0._ZN7cutlass13device_kernelIN5flash11enable_sm90INS1_16FlashAttnFwdSm90INS1_25CollectiveMainloopFwdSm90ILi2EN4cute5tupleIJNS5_1CILi1EEES8_S8_EEENS6_IJNS7_ILi192EEENS7_ILi128EEENS7_ILi96EEEEEELi96ENS_6half_tEfNS_4arch4Sm90ELb0ELb1ELb0ELb0ELb1ELb0ELb0ELb0ELb1ELb1ELb0ELb0EEENS1_21CollectiveEpilogueFwdINS6_IJSA_SC_SB_EEES9_SE_SG_Li384ELb0ELb1ELb0ELb0EEENS1_30DynamicPersistentTileSchedulerILi384ELi128ELb0ELb1ELb1EEEEEEEEEvNT_6ParamsE)
        /*004c*/ 	.short	0x0380
        /*004e*/ 	.short	0x0a80


	//----- nvinfo : EIATTR_SW_WAR
	.align		4
.L_110:
        /*0050*/ 	.byte	0x04, 0x36
        /*0052*/ 	.short	(.L_112 - .L_111)
.L_111:
        /*0054*/ 	.word	0x00000008
.L_112:


//--------------------- .nv.info._ZN7cutlass13device_kernelIN5flash11enable_sm90INS1_16FlashAttnFwdSm90INS1_25CollectiveMainloopFwdSm90ILi2EN4cute5tupleIJNS5_1CILi1EEES8_S8_EEENS6_IJNS7_ILi192EEENS7_ILi128EEENS7_ILi96EEEEEELi96ENS_6half_tEfNS_4arch4Sm90ELb0ELb1ELb0ELb1ELb1ELb0ELb0ELb0ELb1ELb1ELb0ELb0EEENS1_21CollectiveEpilogueFwdINS6_IJSA_SC_SB_EEES9_SE_SG_Li384ELb1ELb1ELb0ELb0EEENS1_36VarlenDynamicPersistentTileSchedulerILi192ELi128ELi384ELi128ELb0ELb1ELb1ELb1ELb0ELb1EEEEEEEEEvNT_6ParamsE --------------------------
	.section	.nv.info._ZN7cutlass13device_kernelIN5flash11enable_sm90INS1_16FlashAttnFwdSm90INS1_25CollectiveMainloopFwdSm90ILi2EN4cute5tupleIJNS5_1CILi1EEES8_S8_EEENS6_IJNS7_ILi192EEENS7_ILi128EEENS7_ILi96EEEEEELi96ENS_6half_tEfNS_4arch4Sm90ELb0ELb1ELb0ELb1ELb1ELb0ELb0ELb0ELb1ELb1ELb0ELb0EEENS1_21CollectiveEpilogueFwdINS6_IJSA_SC_SB_EEES9_SE_SG_Li384ELb1ELb1ELb0ELb0EEENS1_36VarlenDynamicPersistentTileSchedulerILi192ELi128ELi384ELi128ELb0ELb1ELb1ELb1ELb0ELb1EEEEEEEEEvNT_6ParamsE,"",@"SHT_CUDA_INFO"
	.sectionflags	@""
	.align	4


	//----- nvinfo : EIATTR_CUDA_API_VERSION
	.align		4
        /*0000*/ 	.byte	0x04, 0x37
        /*0002*/ 	.short	(.L_114 - .L_113)
.L_113:
        /*0004*/ 	.word	0x00000082


	//----- nvinfo : EIATTR_KPARAM_INFO
	.align		4
.L_114:
        /*0008*/ 	.byte	0x04, 0x17
        /*000a*/ 	.short	(.L_116 - .L_115)
.L_115:
        /*000c*/ 	.word	0x00000000
        /*0010*/ 	.short	0x0000
        /*0012*/ 	.short	0x0000
        /*0014*/ 	.byte	0x00, 0xf0, 0x01, 0x2a


	//----- nvinfo : EIATTR_SPARSE_MMA_MASK
	.align		4
.L_116:
        /*0018*/ 	.byte	0x03, 0x50
        /*001a*/ 	.short	0x0000


	//----- nvinfo : EIATTR_MAXREG_COUNT
	.align		4
        /*001c*/ 	.byte	0x03, 0x1b
        /*001e*/ 	.short	0x0080


	//----- nvinfo : EIATTR_MERCURY_ISA_VERSION
	.align		4
        /*0020*/ 	.byte	0x03, 0x5f
        /*0022*/ 	.short	0x0101


	//----- nvinfo : EIATTR_VRC_CTA_INIT_COUNT
	.align		4
        /*0024*/ 	.byte	0x02, 0x4a
	.zero		1
	.zero		1


	//----- nvinfo : EIATTR_EXIT_INSTR_OFFSETS
	.align		4
        /*0028*/ 	.byte	0x04, 0x1c
        /*002a*/ 	.short	(.L_118 - .L_117)


	//   ....[0]....
.L_117:
        /*002c*/ 	.word	0x00000010


	//----- nvinfo : EIATTR_MAX_THREADS
	.align		4
.L_118:
        /*0030*/ 	.byte	0x04, 0x05
        /*0032*/ 	.short	(.L_120 - .L_119)
.L_119:
        /*0034*/ 	.word	0x00000200
        /*0038*/ 	.word	0x00000001
        /*003c*/ 	.word	0x00000001


	//----- nvinfo : EIATTR_CBANK_PARAM_SIZE
	.align		4
.L_120:
        /*0040*/ 	.byte	0x03, 0x19
        /*0042*/ 	.short	0x0a80


	//----- nvinfo : EIATTR_PARAM_CBANK
	.align		4
        /*0044*/ 	.byte	0x04, 0x0a
        /*0046*/ 	.short	(.L_122 - .L_121)
	.align		4
.L_121:
        /*0048*/ 	.word	index@(.nv.constant0._ZN7cutlass13device_kernelIN5flash11enable_sm90INS1_16FlashAttnFwdSm90INS1_25CollectiveMainloopFwdSm90ILi2EN4cute5tupleIJNS5_1CILi1EEES8_S8_EEENS6_IJNS7_ILi192EEENS7_ILi128EEENS7_ILi96EEEEEELi96ENS_6half_tEfNS_4arch4Sm90ELb0ELb1ELb0ELb1ELb1ELb0ELb0ELb0ELb1ELb1ELb0ELb0EEENS1_21CollectiveEpilogueFwdINS6_IJSA_SC_SB_EEES9_SE_SG_Li384ELb1ELb1ELb0ELb0EEENS1_36VarlenDynamicPersistentTileSchedulerILi192ELi128ELi384ELi128ELb0ELb1ELb1ELb1ELb0ELb1EEEEEEEEEvNT_6ParamsE)
        /*004c*/ 	.short	0x0380
        /*004e*/ 	.short	0x0a80


	//----- nvinfo : EIATTR_SW_WAR
	.align		4
.L_122:
        /*0050*/ 	.byte	0x04, 0x36
        /*0052*/ 	.short	(.L_124 - .L_123)
.L_123:
        /*0054*/ 	.word	0x00000008
.L_124:


//--------------------- .nv.info._ZN7cutlass13device_kernelIN5flash11enable_sm90INS1_16FlashAttnFwdSm90INS1_25CollectiveMainloopFwdSm90ILi2EN4cute5tupleIJNS5_1CILi1EEES8_S8_EEENS6_IJNS7_ILi192EEENS7_ILi128EEENS7_ILi96EEEEEELi96ENS_6half_tEfNS_4arch4Sm90ELb0ELb1ELb0ELb1ELb1ELb1ELb0ELb0ELb1ELb1ELb0ELb0EEENS1_21CollectiveEpilogueFwdINS6_IJSA_SC_SB_EEES9_SE_SG_Li384ELb1ELb1ELb0ELb0EEENS1_36VarlenDynamicPersistentTileSchedulerILi192ELi128ELi384ELi128ELb0ELb1ELb1ELb1ELb0ELb1EEEEEEEEEvNT_6ParamsE --------------------------
	.section	.nv.info._ZN7cutlass13device_kernelIN5flash11enable_sm90INS1_16FlashAttnFwdSm90INS1_25CollectiveMainloopFwdSm90ILi2EN4cute5tupleIJNS5_1CILi1EEES8_S8_EEENS6_IJNS7_ILi192EEENS7_ILi128EEENS7_ILi96EEEEEELi96ENS_6half_tEfNS_4arch4Sm90ELb0ELb1ELb0ELb1ELb1ELb1ELb0ELb0ELb1ELb1ELb0ELb0EEENS1_21CollectiveEpilogueFwdINS6_IJSA_SC_SB_EEES9_SE_SG_Li384ELb1ELb1ELb0ELb0EEENS1_36VarlenDynamicPersistentTileSchedulerILi192ELi128ELi384ELi128ELb0ELb1ELb1ELb1ELb0ELb1EEEEEEEEEvNT_6ParamsE,"",@"SHT_CUDA_INFO"
	.sectionflags	@""
	.align	4


	//----- nvinfo : EIATTR_CUDA_API_VERSION
	.align		4
        /*0000*/ 	.byte	0x04, 0x37
        /*0002*/ 	.short	(.L_126 - .L_125)
.L_125:
        /*0004*/ 	.word	0x00000082


	//----- nvinfo : EIATTR_KPARAM_INFO
	.align		4
.L_126:
        /*0008*/ 	.byte	0x04, 0x17
        /*000a*/ 	.short	(.L_128 - .L_127)
.L_127:
        /*000c*/ 	.word	0x00000000
        /*0010*/ 	.short	0x0000
        /*0012*/ 	.short	0x0000
        /*0014*/ 	.byte	0x00, 0xf0, 0x01, 0x2a


	//----- nvinfo : EIATTR_SPARSE_MMA_MASK
	.align		4
.L_128:
        /*0018*/ 	.byte	0x03, 0x50
        /*001a*/ 	.short	0x0000


	//----- nvinfo : EIATTR_MAXREG_COUNT
	.align		4
        /*001c*/ 	.byte	0x03, 0x1b
        /*001e*/ 	.short	0x0080


	//----- nvinfo : EIATTR_MERCURY_ISA_VERSION
	.align		4
        /*0020*/ 	.byte	0x03, 0x5f
        /*0022*/ 	.short	0x0101


	//----- nvinfo : EIATTR_VRC_CTA_INIT_COUNT
	.align		4
        /*0024*/ 	.byte	0x02, 0x4a
	.zero		1
	.zero		1


	//----- nvinfo : EIATTR_EXIT_INSTR_OFFSETS
	.align		4
        /*0028*/ 	.byte	0x04, 0x1c
        /*002a*/ 	.short	(.L_130 - .L_129)


	//   ....[0]....
.L_129:
        /*002c*/ 	.word	0x00000010


	//----- nvinfo : EIATTR_MAX_THREADS
	.align		4
.L_130:
        /*0030*/ 	.byte	0x04, 0x05
        /*0032*/ 	.short	(.L_132 - .L_131)
.L_131:
        /*0034*/ 	.word	0x00000200
        /*0038*/ 	.word	0x00000001
        /*003c*/ 	.word	0x00000001


	//----- nvinfo : EIATTR_CBANK_PARAM_SIZE
	.align		4
.L_132:
        /*0040*/ 	.byte	0x03, 0x19
        /*0042*/ 	.short	0x0a80


	//----- nvinfo : EIATTR_PARAM_CBANK
	.align		4
        /*0044*/ 	.byte	0x04, 0x0a
        /*0046*/ 	.short	(.L_134 - .L_133)
	.align		4
.L_133:
        /*0048*/ 	.word	index@(.nv.constant0._ZN7cutlass13device_kernelIN5flash11enable_sm90INS1_16FlashAttnFwdSm90INS1_25CollectiveMainloopFwdSm90ILi2EN4cute5tupleIJNS5_1CILi1EEES8_S8_EEENS6_IJNS7_ILi192EEENS7_ILi128EEENS7_ILi96EEEEEELi96ENS_6half_tEfNS_4arch4Sm90ELb0ELb1ELb0ELb1ELb1ELb1ELb0ELb0ELb1ELb1ELb0ELb0EEENS1_21CollectiveEpilogueFwdINS6_IJSA_SC_SB_EEES9_SE_SG_Li384ELb1ELb1ELb0ELb0EEENS1_36VarlenDynamicPersistentTileSchedulerILi192ELi128ELi384ELi128ELb0ELb1ELb1ELb1ELb0ELb1EEEEEEEEEvNT_6ParamsE)
        /*004c*/ 	.short	0x0380
        /*004e*/ 	.short	0x0a80


	//----- nvinfo : EIATTR_SW_WAR
	.align		4
.L_134:
        /*0050*/ 	.byte	0x04, 0x36
        /*0052*/ 	.short	(.L_136 - .L_135)
.L_135:
        /*0054*/ 	.word	0x00000008
.L_136:


//--------------------- .nv.info._ZN7cutlass13device_kernelIN5flash11enable_sm90INS1_16FlashAttnFwdSm90INS1_25CollectiveMainloopFwdSm90ILi2EN4cute5tupleIJNS5_1CILi1EEES8_S8_EEENS6_IJNS7_ILi192EEENS7_ILi128EEENS7_ILi96EEEEEELi96ENS_6half_tEfNS_4arch4Sm90ELb1ELb0ELb0ELb0ELb1ELb0ELb0ELb0ELb1ELb1ELb0ELb0EEENS1_21CollectiveEpilogueFwdINS6_IJSA_SC_SB_EEES9_SE_SG_Li384ELb0ELb1ELb0ELb0EEENS1_30DynamicPersistentTileSchedulerILi384ELi128ELb0ELb1ELb1EEEEEEEEEvNT_6ParamsE --------------------------
	.section	.nv.info._ZN7cutlass13device_kernelIN5flash11enable_sm90INS1_16FlashAttnFwdSm90INS1_25CollectiveMainloopFwdSm90ILi2EN4cute5tupleIJNS5_1CILi1EEES8_S8_EEENS6_IJNS7_ILi192EEENS7_ILi128EEENS7_ILi96EEEEEELi96ENS_6half_tEfNS_4arch4Sm90ELb1ELb0ELb0ELb0ELb1ELb0ELb0ELb0ELb1ELb1ELb0ELb0EEENS1_21CollectiveEpilogueFwdINS6_IJSA_SC_SB_EEES9_SE_SG_Li384ELb0ELb1ELb0ELb0EEENS1_30DynamicPersistentTileSchedulerILi384ELi128ELb0ELb1ELb1EEEEEEEEEvNT_6ParamsE,"",@"SHT_CUDA_INFO"
	.sectionflags	@""
	.align	4


	//----- nvinfo : EIATTR_CUDA_API_VERSION
	.align		4
        /*0000*/ 	.byte	0x04, 0x37
        /*0002*/ 	.short	(.L_138 - .L_137)
.L_137:
        /*0004*/ 	.word	0x00000082


	//----- nvinfo : EIATTR_KPARAM_INFO
	.align		4
.L_138:
        /*0008*/ 	.byte	0x04, 0x17
        /*000a*/ 	.short	(.L_140 - .L_139)
.L_139:
        /*000c*/ 	.word	0x00000000
        /*0010*/ 	.short	0x0000
        /*0012*/ 	.short	0x0000
        /*0014*/ 	.byte	0x00, 0xf0, 0x01, 0x2a


	//----- nvinfo : EIATTR_SPARSE_MMA_MASK
	.align		4
.L_140:
        /*0018*/ 	.byte	0x03, 0x50
        /*001a*/ 	.short	0x0000


	//----- nvinfo : EIATTR_MAXREG_COUNT
	.align		4
        /*001c*/ 	.byte	0x03, 0x1b
        /*001e*/ 	.short	0x0080


	//----- nvinfo : EIATTR_MERCURY_ISA_VERSION
	.align		4
        /*0020*/ 	.byte	0x03, 0x5f
        /*0022*/ 	.short	0x0101


	//----- nvinfo : EIATTR_VRC_CTA_INIT_COUNT
	.align		4
        /*0024*/ 	.byte	0x02, 0x4a
	.zero		1
	.zero		1


	//----- nvinfo : EIATTR_EXIT_INSTR_OFFSETS
	.align		4
        /*0028*/ 	.byte	0x04, 0x1c
        /*002a*/ 	.short	(.L_142 - .L_141)


	//   ....[0]....
.L_141:
        /*002c*/ 	.word	0x00000010


	//----- nvinfo : EIATTR_MAX_THREADS
	.align		4
.L_142:
        /*0030*/ 	.byte	0x04, 0x05
        /*0032*/ 	.short	(.L_144 - .L_143)
.L_143:
        /*0034*/ 	.word	0x00000200
        /*0038*/ 	.word	0x00000001
        /*003c*/ 	.word	0x00000001


	//----- nvinfo : EIATTR_CBANK_PARAM_SIZE
	.align		4
.L_144:
        /*0040*/ 	.byte	0x03, 0x19
        /*0042*/ 	.short	0x0a80


	//----- nvinfo : EIATTR_PARAM_CBANK
	.align		4
        /*0044*/ 	.byte	0x04, 0x0a
        /*0046*/ 	.short	(.L_146 - .L_145)
	.align		4
.L_145:
        /*0048*/ 	.word	index@(.nv.constant0._ZN7cutlass13device_kernelIN5flash11enable_sm90INS1_16FlashAttnFwdSm90INS1_25CollectiveMainloopFwdSm90ILi2EN4cute5tupleIJNS5_1CILi1EEES8_S8_EEENS6_IJNS7_ILi192EEENS7_ILi128EEENS7_ILi96EEEEEELi96ENS_6half_tEfNS_4arch4Sm90ELb1ELb0ELb0ELb0ELb1ELb0ELb0ELb0ELb1ELb1ELb0ELb0EEENS1_21CollectiveEpilogueFwdINS6_IJSA_SC_SB_EEES9_SE_SG_Li384ELb0ELb1ELb0ELb0EEENS1_30DynamicPersistentTileSchedulerILi384ELi128ELb0ELb1ELb1EEEEEEEEEvNT_6ParamsE)
        /*004c*/ 	.short	0x0380
        /*004e*/ 	.short	0x0a80


	//----- nvinfo : EIATTR_SW_WAR
	.align		4
.L_146:
        /*0050*/ 	.byte	0x04, 0x36
        /*0052*/ 	.short	(.L_148 - .L_147)
.L_147:
        /*0054*/ 	.word	0x00000008
.L_148:


//--------------------- .nv.info._ZN7cutlass13device_kernelIN5flash11enable_sm90INS1_16FlashAttnFwdSm90INS1_25CollectiveMainloopFwdSm90ILi2EN4cute5tupleIJNS5_1CILi1EEES8_S8_EEENS6_IJNS7_ILi192EEENS7_ILi128EEENS7_ILi96EEEEEELi96ENS_6half_tEfNS_4arch4Sm90ELb1ELb0ELb0ELb1ELb1ELb0ELb0ELb0ELb1ELb1ELb0ELb0EEENS1_21CollectiveEpilogueFwdINS6_IJSA_SC_SB_EEES9_SE_SG_Li384ELb1ELb1ELb0ELb0EEENS1_36VarlenDynamicPersistentTileSchedulerILi192ELi128ELi384ELi128ELb0ELb1ELb1ELb1ELb1ELb1EEEEEEEEEvNT_6ParamsE --------------------------
	.section	.nv.info._ZN7cutlass13device_kernelIN5flash11enable_sm90INS1_16FlashAttnFwdSm90INS1_25CollectiveMainloopFwdSm90ILi2EN4cute5tupleIJNS5_1CILi1EEES8_S8_EEENS6_IJNS7_ILi192EEENS7_ILi128EEENS7_ILi96EEEEEELi96ENS_6half_tEfNS_4arch4Sm90ELb1ELb0ELb0ELb1ELb1ELb0ELb0ELb0ELb1ELb1ELb0ELb0EEENS1_21CollectiveEpilogueFwdINS6_IJSA_SC_SB_EEES9_SE_SG_Li384ELb1ELb1ELb0ELb0EEENS1_36VarlenDynamicPersistentTileSchedulerILi192ELi128ELi384ELi128ELb0ELb1ELb1ELb1ELb1ELb1EEEEEEEEEvNT_6ParamsE,"",@"SHT_CUDA_INFO"
	.sectionflags	@""
	.align	4


	//----- nvinfo : EIATTR_CUDA_API_VERSION
	.align		4
        /*0000*/ 	.byte	0x04, 0x37
        /*0002*/ 	.short	(.L_150 - .L_149)
.L_149:
        /*0004*/ 	.word	0x00000082


	//----- nvinfo : EIATTR_KPARAM_INFO
	.align		4
.L_150:
        /*0008*/ 	.byte	0x04, 0x17
        /*000a*/ 	.short	(.L_152 - .L_151)
.L_151:
        /*000c*/ 	.word	0x00000000
        /*0010*/ 	.short	0x0000
        /*0012*/ 	.short	0x0000
        /*0014*/ 	.byte	0x00, 0xf0, 0x01, 0x2a


	//----- nvinfo : EIATTR_SPARSE_MMA_MASK
	.align		4
.L_152:
        /*0018*/ 	.byte	0x03, 0x50
        /*001a*/ 	.short	0x0000


	//----- nvinfo : EIATTR_MAXREG_COUNT
	.align		4
        /*001c*/ 	.byte	0x03, 0x1b
        /*001e*/ 	.short	0x0080


	//----- nvinfo : EIATTR_MERCURY_ISA_VERSION
	.align		4
        /*0020*/ 	.byte	0x03, 0x5f
        /*0022*/ 	.short	0x0101


	//----- nvinfo : EIATTR_VRC_CTA_INIT_COUNT
	.align		4
        /*0024*/ 	.byte	0x02, 0x4a
	.zero		1
	.zero		1


	//----- nvinfo : EIATTR_EXIT_INSTR_OFFSETS
	.align		4
        /*0028*/ 	.byte	0x04, 0x1c
        /*002a*/ 	.short	(.L_154 - .L_153)


	//   ....[0]....
.L_153:
        /*002c*/ 	.word	0x00000010


	//----- nvinfo : EIATTR_MAX_THREADS
	.align		4
.L_154:
        /*0030*/ 	.byte	0x04, 0x05
        /*0032*/ 	.short	(.L_156 - .L_155)
.L_155:
        /*0034*/ 	.word	0x00000200
        /*0038*/ 	.word	0x00000001
        /*003c*/ 	.word	0x00000001


	//----- nvinfo : EIATTR_CBANK_PARAM_SIZE
	.align		4
.L_156:
        /*0040*/ 	.byte	0x03, 0x19
        /*0042*/ 	.short	0x0a80


	//----- nvinfo : EIATTR_PARAM_CBANK
	.align		4
        /*0044*/ 	.byte	0x04, 0x0a
        /*0046*/ 	.short	(.L_158 - .L_157)
	.align		4
.L_157:
        /*0048*/ 	.word	index@(.nv.constant0._ZN7cutlass13device_kernelIN5flash11enable_sm90INS1_16FlashAttnFwdSm90INS1_25CollectiveMainloopFwdSm90ILi2EN4cute5tupleIJNS5_1CILi1EEES8_S8_EEENS6_IJNS7_ILi192EEENS7_ILi128EEENS7_ILi96EEEEEELi96ENS_6half_tEfNS_4arch4Sm90ELb1ELb0ELb0ELb1ELb1ELb0ELb0ELb0ELb1ELb1ELb0ELb0EEENS1_21CollectiveEpilogueFwdINS6_IJSA_SC_SB_EEES9_SE_SG_Li384ELb1ELb1ELb0ELb0EEENS1_36VarlenDynamicPersistentTileSchedulerILi192ELi128ELi384ELi128ELb0ELb1ELb1ELb1ELb1ELb1EEEEEEEEEvNT_6ParamsE)
        /*004c*/ 	.short	0x0380
        /*004e*/ 	.short	0x0a80


	//----- nvinfo : EIATTR_SW_WAR
	.align		4
.L_158:
        /*0050*/ 	.byte	0x04, 0x36
        /*0052*/ 	.short	(.L_160 - .L_159)
.L_159:
        /*0054*/ 	.word	0x00000008
.L_160:


//--------------------- .nv.info._ZN7cutlass13device_kernelIN5flash11enable_sm90INS1_16FlashAttnFwdSm90INS1_25CollectiveMainloopFwdSm90ILi2EN4cute5tupleIJNS5_1CILi1EEES8_S8_EEENS6_IJNS7_ILi192EEENS7_ILi128EEENS7_ILi96EEEEEELi96ENS_6half_tEfNS_4arch4Sm90ELb1ELb0ELb0ELb1ELb1ELb1ELb0ELb0ELb1ELb1ELb0ELb0EEENS1_21CollectiveEpilogueFwdINS6_IJSA_SC_SB_EEES9_SE_SG_Li384ELb1ELb1ELb0ELb0EEENS1_36VarlenDynamicPersistentTileSchedulerILi192ELi128ELi384ELi128ELb0ELb1ELb1ELb1ELb1ELb1EEEEEEEEEvNT_6ParamsE --------------------------
	.section	.nv.info._ZN7cutlass13device_kernelIN5flash11enable_sm90INS1_16FlashAttnFwdSm90INS1_25CollectiveMainloopFwdSm90ILi2EN4cute5tupleIJNS5_1CILi1EEES8_S8_EEENS6_IJNS7_ILi192EEENS7_ILi128EEENS7_ILi96EEEEEELi96ENS_6half_tEfNS_4arch4Sm90ELb1ELb0ELb0ELb1ELb1ELb1ELb0ELb0ELb1ELb1ELb0ELb0EEENS1_21CollectiveEpilogueFwdINS6_IJSA_SC_SB_EEES9_SE_SG_Li384ELb1ELb1ELb0ELb0EEENS1_36VarlenDynamicPersistentTileSchedulerILi192ELi128ELi384ELi128ELb0ELb1ELb1ELb1ELb1ELb1EEEEEEEEEvNT_6ParamsE,"",@"SHT_CUDA_INFO"
	.sectionflags	@""
	.align	4


	//----- nvinfo : EIATTR_CUDA_API_VERSION
	.align		4
        /*0000*/ 	.byte	0x04, 0x37
        /*0002*/ 	.short	(.L_162 - .L_161)
.L_161:
        /*0004*/ 	.word	0x00000082


	//----- nvinfo : EIATTR_KPARAM_INFO
	.align		4
.L_162:
        /*0008*/ 	.byte	0x04, 0x17
        /*000a*/ 	.short	(.L_164 - .L_163)
.L_163:
        /*000c*/ 	.word	0x00000000
        /*0010*/ 	.short	0x0000
        /*0012*/ 	.short	0x0000
        /*0014*/ 	.byte	0x00, 0xf0, 0x01, 0x2a


	//----- nvinfo : EIATTR_SPARSE_MMA_MASK
	.align		4
.L_164:
        /*0018*/ 	.byte	0x03, 0x50
        /*001a*/ 	.short	0x0000


	//----- nvinfo : EIATTR_MAXREG_COUNT
	.align		4
        /*001c*/ 	.byte	0x03, 0x1b
        /*001e*/ 	.short	0x0080


	//----- nvinfo : EIATTR_MERCURY_ISA_VERSION
	.align		4
        /*0020*/ 	.byte	0x03, 0x5f
        /*0022*/ 	.short	0x0101


	//----- nvinfo : EIATTR_VRC_CTA_INIT_COUNT
	.align		4
        /*0024*/ 	.byte	0x02, 0x4a
	.zero		1
	.zero		1


	//----- nvinfo : EIATTR_EXIT_INSTR_OFFSETS
	.align		4
        /*0028*/ 	.byte	0x04, 0x1c
        /*002a*/ 	.short	(.L_166 - .L_165)


	//   ....[0]....
.L_165:
        /*002c*/ 	.word	0x00000010


	//----- nvinfo : EIATTR_MAX_THREADS
	.align		4
.L_166:
        /*0030*/ 	.byte	0x04, 0x05
        /*0032*/ 	.short	(.L_168 - .L_167)
.L_167:
        /*0034*/ 	.word	0x00000200
        /*0038*/ 	.word	0x00000001
        /*003c*/ 	.word	0x00000001


	//----- nvinfo : EIATTR_CBANK_PARAM_SIZE
	.align		4
.L_168:
        /*0040*/ 	.byte	0x03, 0x19
        /*0042*/ 	.short	0x0a80


	//----- nvinfo : EIATTR_PARAM_CBANK
	.align		4
        /*0044*/ 	.byte	0x04, 0x0a
        /*0046*/ 	.short	(.L_170 - .L_169)
	.align		4
.L_169:
        /*0048*/ 	.word	index@(.nv.constant0._ZN7cutlass13device_kernelIN5flash11enable_sm90INS1_16FlashAttnFwdSm90INS1_25CollectiveMainloopFwdSm90ILi2EN4cute5tupleIJNS5_1CILi1EEES8_S8_EEENS6_IJNS7_ILi192EEENS7_ILi128EEENS7_ILi96EEEEEELi96ENS_6half_tEfNS_4arch4Sm90ELb1ELb0ELb0ELb1ELb1ELb1ELb0ELb0ELb1ELb1ELb0ELb0EEENS1_21CollectiveEpilogueFwdINS6_IJSA_SC_SB_EEES9_SE_SG_Li384ELb1ELb1ELb0ELb0EEENS1_36VarlenDynamicPersistentTileSchedulerILi192ELi128ELi384ELi128ELb0ELb1ELb1ELb1ELb1ELb1EEEEEEEEEvNT_6ParamsE)
        /*004c*/ 	.short	0x0380
        /*004e*/ 	.short	0x0a80


	//----- nvinfo : EIATTR_SW_WAR
	.align		4
.L_170:
        /*0050*/ 	.byte	0x04, 0x36
        /*0052*/ 	.short	(.L_172 - .L_171)
.L_171:
        /*0054*/ 	.word	0x00000008
.L_172:


//--------------------- .nv.callgraph             --------------------------
	.section	.nv.callgraph,"",@"SHT_CUDA_CALLGRAPH"
	.align	4
	.sectionentsize	8
	.align		4
        /*0000*/ 	.word	0x00000000
	.align		4
        /*0004*/ 	.word	0xffffffff
	.align		4
        /*0008*/ 	.word	0x00000000
	.align		4
        /*000c*/ 	.word	0xfffffffe
	.align		4
        /*0010*/ 	.word	0x00000000
	.align		4
        /*0014*/ 	.word	0xfffffffd
	.align		4
        /*0018*/ 	.word	0x00000000
	.align		4
        /*001c*/ 	.word	0xfffffffc


//--------------------- .nv.constant4             --------------------------
	.section	.nv.constant4,"a",@progbits
	.align	8
	.align		8
.nv.constant4:
        /*0000*/ 	.dword	_ZN71_INTERNAL_deb91f2f_35_flash_fwd_hdim96_fp16_paged_sm90_cu_a6473388_37034cuda3std3__45__cpo5beginE
	.align		8
        /*0008*/ 	.dword	_ZN71_INTERNAL_deb91f2f_35_flash_fwd_hdim96_fp16_paged_sm90_cu_a6473388_37034cuda3std3__45__cpo3endE
	.align		8
        /*0010*/ 	.dword	_ZN71_INTERNAL_deb91f2f_35_flash_fwd_hdim96_fp16_paged_sm90_cu_a6473388_37034cuda3std3__45__cpo6cbeginE
	.align		8
        /*0018*/ 	.dword	_ZN71_INTERNAL_deb91f2f_35_flash_fwd_hdim96_fp16_paged_sm90_cu_a6473388_37034cuda3std3__45__cpo4cendE
	.align		8
        /*0020*/ 	.dword	_ZN71_INTERNAL_deb91f2f_35_flash_fwd_hdim96_fp16_paged_sm90_cu_a6473388_37034cuda3std3__473_GLOBAL__N__deb91f2f_35_flash_fwd_hdim96_fp16_paged_sm90_cu_a6473388_37036ignoreE
	.align		8
        /*0028*/ 	.dword	_ZN71_INTERNAL_deb91f2f_35_flash_fwd_hdim96_fp16_paged_sm90_cu_a6473388_37034cuda3std3__419piecewise_constructE
	.align		8
        /*0030*/ 	.dword	_ZN71_INTERNAL_deb91f2f_35_flash_fwd_hdim96_fp16_paged_sm90_cu_a6473388_37034cuda3std3__48in_placeE
	.align		8
        /*0038*/ 	.dword	_ZN71_INTERNAL_deb91f2f_35_flash_fwd_hdim96_fp16_paged_sm90_cu_a6473388_37034cuda3std6ranges3__45__cpo4swapE
	.align		8
        /*0040*/ 	.dword	_ZN71_INTERNAL_deb91f2f_35_flash_fwd_hdim96_fp16_paged_sm90_cu_a6473388_37034cuda3std6ranges3__45__cpo9iter_moveE
	.align		8
        /*0048*/ 	.dword	_ZN71_INTERNAL_deb91f2f_35_flash_fwd_hdim96_fp16_paged_sm90_cu_a6473388_37034cute7productE
	.align		8
        /*0050*/ 	.dword	_ZN71_INTERNAL_deb91f2f_35_flash_fwd_hdim96_fp16_paged_sm90_cu_a6473388_37034cute1_E


//--------------------- .text._ZN7cutlass13device_kernelIN5flash11enable_sm90INS1_16FlashAttnFwdSm90INS1_25CollectiveMainloopFwdSm90ILi2EN4cute5tupleIJNS5_1CILi1EEES8_S8_EEENS6_IJNS7_ILi192EEENS7_ILi128EEENS7_ILi96EEEEEELi96ENS_6half_tEfNS_4arch4Sm90ELb0ELb0ELb0ELb0ELb1ELb0ELb0ELb0ELb1ELb1ELb0ELb0EEENS1_21CollectiveEpilogueFwdINS6_IJSA_SC_SB_EEES9_SE_SG_Li384ELb0ELb1ELb0ELb0EEENS1_29StaticPersistentTileSchedulerILb0EEEEEEEEEvNT_6ParamsE --------------------------
	.section	.text._ZN7cutlass13device_kernelIN5flash11enable_sm90INS1_16FlashAttnFwdSm90INS1_25CollectiveMainloopFwdSm90ILi2EN4cute5tupleIJNS5_1CILi1EEES8_S8_EEENS6_IJNS7_ILi192EEENS7_ILi128EEENS7_ILi96EEEEEELi96ENS_6half_tEfNS_4arch4Sm90ELb0ELb0ELb0ELb0ELb1ELb0ELb0ELb0ELb1ELb1ELb0ELb0EEENS1_21CollectiveEpilogueFwdINS6_IJSA_SC_SB_EEES9_SE_SG_Li384ELb0ELb1ELb0ELb0EEENS1_29StaticPersistentTileSchedulerILb0EEEEEEEEEvNT_6ParamsE,"ax",@progbits
	.align	128
.text._ZN7cutlass13device_kernelIN5flash11enable_sm90INS1_16FlashAttnFwdSm90INS1_25CollectiveMainloopFwdSm90ILi2EN4cute5tupleIJNS5_1CILi1EEES8_S8_EEENS6_IJNS7_ILi192EEENS7_ILi128EEENS7_ILi96EEEEEELi96ENS_6half_tEfNS_4arch4Sm90ELb0ELb0ELb0ELb0ELb1ELb0ELb0ELb0ELb1ELb1ELb0ELb0EEENS1_21CollectiveEpilogueFwdINS6_IJSA_SC_SB_EEES9_SE_SG_Li384ELb0ELb1ELb0ELb0EEENS1_29StaticPersistentTileSchedulerILb0EEEEEEEEEvNT_6ParamsE:
        .type           _ZN7cutlass13device_kernelIN5flash11enable_sm90INS1_16FlashAttnFwdSm90INS1_25CollectiveMainloopFwdSm90ILi2EN4cute5tupleIJNS5_1CILi1EEES8_S8_EEENS6_IJNS7_ILi192EEENS7_ILi128EEENS7_ILi96EEEEEELi96ENS_6half_tEfNS_4arch4Sm90ELb0ELb0ELb0ELb0ELb1ELb0ELb0ELb0ELb1ELb1ELb0ELb0EEENS1_21CollectiveEpilogueFwdINS6_IJSA_SC_SB_EEES9_SE_SG_Li384ELb0ELb1ELb0ELb0EEENS1_29StaticPersistentTileSchedulerILb0EEEEEEEEEvNT_6ParamsE,@function
        .size           _ZN7cutlass13device_kernelIN5flash11enable_sm90INS1_16FlashAttnFwdSm90INS1_25CollectiveMainloopFwdSm90ILi2EN4cute5tupleIJNS5_1CILi1EEES8_S8_EEENS6_IJNS7_ILi192EEENS7_ILi128EEENS7_ILi96EEEEEELi96ENS_6half_tEfNS_4arch4Sm90ELb0ELb0ELb0ELb0ELb1ELb0ELb0ELb0ELb1ELb1ELb0ELb0EEENS1_21CollectiveEpilogueFwdINS6_IJSA_SC_SB_EEES9_SE_SG_Li384ELb0ELb1ELb0ELb0EEENS1_29StaticPersistentTileSchedulerILb0EEEEEEEEEvNT_6ParamsE,(.L_x_9 - _ZN7cutlass13device_kernelIN5flash11enable_sm90INS1_16FlashAttnFwdSm90INS1_25CollectiveMainloopFwdSm90ILi2EN4cute5tupleIJNS5_1CILi1EEES8_S8_EEENS6_IJNS7_ILi192EEENS7_ILi128EEENS7_ILi96EEEEEELi96ENS_6half_tEfNS_4arch4Sm90ELb0ELb0ELb0ELb0ELb1ELb0ELb0ELb0ELb1ELb1ELb0ELb0EEENS1_21CollectiveEpilogueFwdINS6_IJSA_SC_SB_EEES9_SE_SG_Li384ELb0ELb1ELb0ELb0EEENS1_29StaticPersistentTileSchedulerILb0EEEEEEEEEvNT_6ParamsE)
        .other          _ZN7cutlass13device_kernelIN5flash11enable_sm90INS1_16FlashAttnFwdSm90INS1_25CollectiveMainloopFwdSm90ILi2EN4cute5tupleIJNS5_1CILi1EEES8_S8_EEENS6_IJNS7_ILi192EEENS7_ILi128EEENS7_ILi96EEEEEELi96ENS_6half_tEfNS_4arch4Sm90ELb0ELb0ELb0ELb0ELb1ELb0ELb0ELb0ELb1ELb1ELb0ELb0EEENS1_21CollectiveEpilogueFwdINS6_IJSA_SC_SB_EEES9_SE_SG_Li384ELb0ELb1ELb0ELb0EEENS1_29StaticPersistentTileSchedulerILb0EEEEEEEEEvNT_6ParamsE,@"STO_CUDA_ENTRY STV_DEFAULT"
_ZN7cutlass13device_kernelIN5flash11enable_sm90INS1_16FlashAttnFwdSm90INS1_25CollectiveMainloopFwdSm90ILi2EN4cute5tupleIJNS5_1CILi1EEES8_S8_EEENS6_IJNS7_ILi192EEENS7_ILi128EEENS7_ILi96EEEEEELi96ENS_6half_tEfNS_4arch4Sm90ELb0ELb0ELb0ELb0ELb1ELb0ELb0ELb0ELb1ELb1ELb0ELb0EEENS1_21CollectiveEpilogueFwdINS6_IJSA_SC_SB_EEES9_SE_SG_Li384ELb0ELb1ELb0ELb0EEENS1_29StaticPersistentTileSchedulerILb0EEEEEEEEEvNT_6ParamsE:
[----:B------:R-:W-:Y:S01]  /*0000*/  LDC R1, c[0x0][0x37c] ;  /* 0x0000df00ff017b82 */ /* 0x000fe20000000800 */
[----:B------:R-:W-:Y:S05]  /*0010*/  EXIT ;  /* 0x000000000000794d */ /* 0x000fea0003800000 */
.L_x_0:
[----:B------:R-:W-:-:S00]  /*0020*/  BRA `(.L_x_0) ;  /* 0xfffffffc00fc7947 */ /* 0x000fc0000383ffff */
[----:B------:R-:W-:-:S00]  /*0030*/  NOP ;  /* 0x0000000000007918 */ /* 0x000fc00000000000 */
        /* <DEDUP_REMOVED lines=12> */
.L_x_9:


//--------------------- .text._ZN7cutlass13device_kernelIN5flash11enable_sm90INS1_16FlashAttnFwdSm90INS1_25CollectiveMainloopFwdSm90ILi2EN4cute5tupleIJNS5_1CILi1EEES8_S8_EEENS6_IJNS7_ILi192EEENS7_ILi128EEENS7_ILi96EEEEEELi96ENS_6half_tEfNS_4arch4Sm90ELb0ELb0ELb0ELb1ELb1ELb0ELb0ELb0ELb1ELb1ELb0ELb0EEENS1_21CollectiveEpilogueFwdINS6_IJSA_SC_SB_EEES9_SE_SG_Li384ELb1ELb1ELb0ELb0EEENS1_36VarlenDynamicPersistentTileSchedulerILi192ELi128ELi384ELi128ELb0ELb1ELb1ELb0ELb1ELb1EEEEEEEEEvNT_6ParamsE --------------------------
	.section	.text._ZN7cutlass13device_kernelIN5flash11enable_sm90INS1_16FlashAttnFwdSm90INS1_25CollectiveMainloopFwdSm90ILi2EN4cute5tupleIJNS5_1CILi1EEES8_S8_EEENS6_IJNS7_ILi192EEENS7_ILi128EEENS7_ILi96EEEEEELi96ENS_6half_tEfNS_4arch4Sm90ELb0ELb0ELb0ELb1ELb1ELb0ELb0ELb0ELb1ELb1ELb0ELb0EEENS1_21CollectiveEpilogueFwdINS6_IJSA_SC_SB_EEES9_SE_SG_Li384ELb1ELb1ELb0ELb0EEENS1_36VarlenDynamicPersistentTileSchedulerILi192ELi128ELi384ELi128ELb0ELb1ELb1ELb0ELb1ELb1EEEEEEEEEvNT_6ParamsE,"ax",@progbits
	.align	128
.text._ZN7cutlass13device_kernelIN5flash11enable_sm90INS1_16FlashAttnFwdSm90INS1_25CollectiveMainloopFwdSm90ILi2EN4cute5tupleIJNS5_1CILi1EEES8_S8_EEENS6_IJNS7_ILi192EEENS7_ILi128EEENS7_ILi96EEEEEELi96ENS_6half_tEfNS_4arch4Sm90ELb0ELb0ELb0ELb1ELb1ELb0ELb0ELb0ELb1ELb1ELb0ELb0EEENS1_21CollectiveEpilogueFwdINS6_IJSA_SC_SB_EEES9_SE_SG_Li384ELb1ELb1ELb0ELb0EEENS1_36VarlenDynamicPersistentTileSchedulerILi192ELi128ELi384ELi128ELb0ELb1ELb1ELb0ELb1ELb1EEEEEEEEEvNT_6ParamsE:
        .type           _ZN7cutlass13device_kernelIN5flash11enable_sm90INS1_16FlashAttnFwdSm90INS1_25CollectiveMainloopFwdSm90ILi2EN4cute5tupleIJNS5_1CILi1EEES8_S8_EEENS6_IJNS7_ILi192EEENS7_ILi128EEENS7_ILi96EEEEEELi96ENS_6half_tEfNS_4arch4Sm90ELb0ELb0ELb0ELb1ELb1ELb0ELb0ELb0ELb1ELb1ELb0ELb0EEENS1_21CollectiveEpilogueFwdINS6_IJSA_SC_SB_EEES9_SE_SG_Li384ELb1ELb1ELb0ELb0EEENS1_36VarlenDynamicPersistentTileSchedulerILi192ELi128ELi384ELi128ELb0ELb1ELb1ELb0ELb1ELb1EEEEEEEEEvNT_6ParamsE,@function
        .size           _ZN7cutlass13device_kernelIN5flash11enable_sm90INS1_16FlashAttnFwdSm90INS1_25CollectiveMainloopFwdSm90ILi2EN4cute5tupleIJNS5_1CILi1EEES8_S8_EEENS6_IJNS7_ILi192EEENS7_ILi128EEENS7_ILi96EEEEEELi96ENS_6half_tEfNS_4arch4Sm90ELb0ELb0ELb0ELb1ELb1ELb0ELb0ELb0ELb1ELb1ELb0ELb0EEENS1_21CollectiveEpilogueFwdINS6_IJSA_SC_SB_EEES9_SE_SG_Li384ELb1ELb1ELb0ELb0EEENS1_36VarlenDynamicPersistentTileSchedulerILi192ELi128ELi384ELi128ELb0ELb1ELb1ELb0ELb1ELb1EEEEEEEEEvNT_6ParamsE,(.L_x_10 - _ZN7cutlass13device_kernelIN5flash11enable_sm90INS1_16FlashAttnFwdSm90INS1_25CollectiveMainloopFwdSm90ILi2EN4cute5tupleIJNS5_1CILi1EEES8_S8_EEENS6_IJNS7_ILi192EEENS7_ILi128EEENS7_ILi96EEEEEELi96ENS_6half_tEfNS_4arch4Sm90ELb0ELb0ELb0ELb1ELb1ELb0ELb0ELb0ELb1ELb1ELb0ELb0EEENS1_21CollectiveEpilogueFwdINS6_IJSA_SC_SB_EEES9_SE_SG_Li384ELb1ELb1ELb0ELb0EEENS1_36VarlenDynamicPersistentTileSchedulerILi192ELi128ELi384ELi128ELb0ELb1ELb1ELb0ELb1ELb1EEEEEEEEEvNT_6ParamsE)
        .other          _ZN7cutlass13device_kernelIN5flash11enable_sm90INS1_16FlashAttnFwdSm90INS1_25CollectiveMainloopFwdSm90ILi2EN4cute5tupleIJNS5_1CILi1EEES8_S8_EEENS6_IJNS7_ILi192EEENS7_ILi128EEENS7_ILi96EEEEEELi96ENS_6half_tEfNS_4arch4Sm90ELb0ELb0ELb0ELb1ELb1ELb0ELb0ELb0ELb1ELb1ELb0ELb0EEENS1_21CollectiveEpilogueFwdINS6_IJSA_SC_SB_EEES9_SE_SG_Li384ELb1ELb1ELb0ELb0EEENS1_36VarlenDynamicPersistentTileSchedulerILi192ELi128ELi384ELi128ELb0ELb1ELb1ELb0ELb1ELb1EEEEEEEEEvNT_6ParamsE,@"STO_CUDA_ENTRY STV_DEFAULT"
_ZN7cutlass13device_kernelIN5flash11enable_sm90INS1_16FlashAttnFwdSm90INS1_25CollectiveMainloopFwdSm90ILi2EN4cute5tupleIJNS5_1CILi1EEES8_S8_EEENS6_IJNS7_ILi192EEENS7_ILi128EEENS7_ILi96EEEEEELi96ENS_6half_tEfNS_4arch4Sm90ELb0ELb0ELb0ELb1ELb1ELb0ELb0ELb0ELb1ELb1ELb0ELb0EEENS1_21CollectiveEpilogueFwdINS6_IJSA_SC_SB_EEES9_SE_SG_Li384ELb1ELb1ELb0ELb0EEENS1_36VarlenDynamicPersistentTileSchedulerILi192ELi128ELi384ELi128ELb0ELb1ELb1ELb0ELb1ELb1EEEEEEEEEvNT_6ParamsE:
[----:B------:R-:W-:Y:S01]  /*0000*/  LDC R1, c[0x0][0x37c] ;  /* 0x0000df00ff017b82 */ /* 0x000fe20000000800 */
[----:B------:R-:W-:Y:S05]  /*0010*/  EXIT ;  /* 0x000000000000794d */ /* 0x000fea0003800000 */
.L_x_1:
        /* <DEDUP_REMOVED lines=14> */
.L_x_10:


//--------------------- .text._ZN7cutlass13device_kernelIN5flash11enable_sm90INS1_16FlashAttnFwdSm90INS1_25CollectiveMainloopFwdSm90ILi2EN4cute5tupleIJNS5_1CILi1EEES8_S8_EEENS6_IJNS7_ILi192EEENS7_ILi128EEENS7_ILi96EEEEEELi96ENS_6half_tEfNS_4arch4Sm90ELb0ELb0ELb0ELb1ELb1ELb1ELb0ELb0ELb1ELb1ELb0ELb0EEENS1_21CollectiveEpilogueFwdINS6_IJSA_SC_SB_EEES9_SE_SG_Li384ELb1ELb1ELb0ELb0EEENS1_36VarlenDynamicPersistentTileSchedulerILi192ELi128ELi384ELi128ELb0ELb1ELb1ELb0ELb1ELb1EEEEEEEEEvNT_6ParamsE --------------------------
	.section	.text._ZN7cutlass13device_kernelIN5flash11enable_sm90INS1_16FlashAttnFwdSm90INS1_25CollectiveMainloopFwdSm90ILi2EN4cute5tupleIJNS5_1CILi1EEES8_S8_EEENS6_IJNS7_ILi192EEENS7_ILi128EEENS7_ILi96EEEEEELi96ENS_6half_tEfNS_4arch4Sm90ELb0ELb0ELb0ELb1ELb1ELb1ELb0ELb0ELb1ELb1ELb0ELb0EEENS1_21CollectiveEpilogueFwdINS6_IJSA_SC_SB_EEES9_SE_SG_Li384ELb1ELb1ELb0ELb0EEENS1_36VarlenDynamicPersistentTileSchedulerILi192ELi128ELi384ELi128ELb0ELb1ELb1ELb0ELb1ELb1EEEEEEEEEvNT_6ParamsE,"ax",@progbits
	.align	128
.text._ZN7cutlass13device_kernelIN5flash11enable_sm90INS1_16FlashAttnFwdSm90INS1_25CollectiveMainloopFwdSm90ILi2EN4cute5tupleIJNS5_1CILi1EEES8_S8_EEENS6_IJNS7_ILi192EEENS7_ILi128EEENS7_ILi96EEEEEELi96ENS_6half_tEfNS_4arch4Sm90ELb0ELb0ELb0ELb1ELb1ELb1ELb0ELb0ELb1ELb1ELb0ELb0EEENS1_21CollectiveEpilogueFwdINS6_IJSA_SC_SB_EEES9_SE_SG_Li384ELb1ELb1ELb0ELb0EEENS1_36VarlenDynamicPersistentTileSchedulerILi192ELi128ELi384ELi128ELb0ELb1ELb1ELb0ELb1ELb1EEEEEEEEEvNT_6ParamsE:
        .type           _ZN7cutlass13device_kernelIN5flash11enable_sm90INS1_16FlashAttnFwdSm90INS1_25CollectiveMainloopFwdSm90ILi2EN4cute5tupleIJNS5_1CILi1EEES8_S8_EEENS6_IJNS7_ILi192EEENS7_ILi128EEENS7_ILi96EEEEEELi96ENS_6half_tEfNS_4arch4Sm90ELb0ELb0ELb0ELb1ELb1ELb1ELb0ELb0ELb1ELb1ELb0ELb0EEENS1_21CollectiveEpilogueFwdINS6_IJSA_SC_SB_EEES9_SE_SG_Li384ELb1ELb1ELb0ELb0EEENS1_36VarlenDynamicPersistentTileSchedulerILi192ELi128ELi384ELi128ELb0ELb1ELb1ELb0ELb1ELb1EEEEEEEEEvNT_6ParamsE,@function
        .size           _ZN7cutlass13device_kernelIN5flash11enable_sm90INS1_16FlashAttnFwdSm90INS1_25CollectiveMainloopFwdSm90ILi2EN4cute5tupleIJNS5_1CILi1EEES8_S8_EEENS6_IJNS7_ILi192EEENS7_ILi128EEENS7_ILi96EEEEEELi96ENS_6half_tEfNS_4arch4Sm90ELb0ELb0ELb0ELb1ELb1ELb1ELb0ELb0ELb1ELb1ELb0ELb0EEENS1_21CollectiveEpilogueFwdINS6_IJSA_SC_SB_EEES9_SE_SG_Li384ELb1ELb1ELb0ELb0EEENS1_36VarlenDynamicPersistentTileSchedulerILi192ELi128ELi384ELi128ELb0ELb1ELb1ELb0ELb1ELb1EEEEEEEEEvNT_6ParamsE,(.L_x_11 - _ZN7cutlass13device_kernelIN5flash11enable_sm90INS1_16FlashAttnFwdSm90INS1_25CollectiveMainloopFwdSm90ILi2EN4cute5tupleIJNS5_1CILi1EEES8_S8_EEENS6_IJNS7_ILi192EEENS7_ILi128EEENS7_ILi96EEEEEELi96ENS_6half_tEfNS_4arch4Sm90ELb0ELb0ELb0ELb1ELb1ELb1ELb0ELb0ELb1ELb1ELb0ELb0EEENS1_21CollectiveEpilogueFwdINS6_IJSA_SC_SB_EEES9_SE_SG_Li384ELb1ELb1ELb0ELb0EEENS1_36VarlenDynamicPersistentTileSchedulerILi192ELi128ELi384ELi128ELb0ELb1ELb1ELb0ELb1ELb1EEEEEEEEEvNT_6ParamsE)
        .other          _ZN7cutlass13device_kernelIN5flash11enable_sm90INS1_16FlashAttnFwdSm90INS1_25CollectiveMainloopFwdSm90ILi2EN4cute5tupleIJNS5_1CILi1EEES8_S8_EEENS6_IJNS7_ILi192EEENS7_ILi128EEENS7_ILi96EEEEEELi96ENS_6half_tEfNS_4arch4Sm90ELb0ELb0ELb0ELb1ELb1ELb1ELb0ELb0ELb1ELb1ELb0ELb0EEENS1_21CollectiveEpilogueFwdINS6_IJSA_SC_SB_EEES9_SE_SG_Li384ELb1ELb1ELb0ELb0EEENS1_36VarlenDynamicPersistentTileSchedulerILi192ELi128ELi384ELi128ELb0ELb1ELb1ELb0ELb1ELb1EEEEEEEEEvNT_6ParamsE,@"STO_CUDA_ENTRY STV_DEFAULT"
_ZN7cutlass13device_kernelIN5flash11enable_sm90INS1_16FlashAttnFwdSm90INS1_25CollectiveMainloopFwdSm90ILi2EN4cute5tupleIJNS5_1CILi1EEES8_S8_EEENS6_IJNS7_ILi192EEENS7_ILi128EEENS7_ILi96EEEEEELi96ENS_6half_tEfNS_4arch4Sm90ELb0ELb0ELb0ELb1ELb1ELb1ELb0ELb0ELb1ELb1ELb0ELb0EEENS1_21CollectiveEpilogueFwdINS6_IJSA_SC_SB_EEES9_SE_SG_Li384ELb1ELb1ELb0ELb0EEENS1_36VarlenDynamicPersistentTileSchedulerILi192ELi128ELi384ELi128ELb0ELb1ELb1ELb0ELb1ELb1EEEEEEEEEvNT_6ParamsE:
[----:B------:R-:W-:Y:S01]  /*0000*/  LDC R1, c[0x0][0x37c] ;  /* 0x0000df00ff017b82 */ /* 0x000fe20000000800 */
[----:B------:R-:W-:Y:S05]  /*0010*/  EXIT ;  /* 0x000000000000794d */ /* 0x000fea0003800000 */
.L_x_2:
        /* <DEDUP_REMOVED lines=14> */
.L_x_11:


//--------------------- .text._ZN7cutlass13device_kernelIN5flash11enable_sm90INS1_16FlashAttnFwdSm90INS1_25CollectiveMainloopFwdSm90ILi2EN4cute5tupleIJNS5_1CILi1EEES8_S8_EEENS6_IJNS7_ILi192EEENS7_ILi128EEENS7_ILi96EEEEEELi96ENS_6half_tEfNS_4arch4Sm90ELb0ELb1ELb0ELb0ELb1ELb0ELb0ELb0ELb1ELb1ELb0ELb0EEENS1_21CollectiveEpilogueFwdINS6_IJSA_SC_SB_EEES9_SE_SG_Li384ELb0ELb1ELb0ELb0EEENS1_30DynamicPersistentTileSchedulerILi384ELi128ELb0ELb1ELb1EEEEEEEEEvNT_6ParamsE --------------------------
	.section	.text._ZN7cutlass13device_kernelIN5flash11enable_sm90INS1_16FlashAttnFwdSm90INS1_25CollectiveMainloopFwdSm90ILi2EN4cute5tupleIJNS5_1CILi1EEES8_S8_EEENS6_IJNS7_ILi192EEENS7_ILi128EEENS7_ILi96EEEEEELi96ENS_6half_tEfNS_4arch4Sm90ELb0ELb1ELb0ELb0ELb1ELb0ELb0ELb0ELb1ELb1ELb0ELb0EEENS1_21CollectiveEpilogueFwdINS6_IJSA_SC_SB_EEES9_SE_SG_Li384ELb0ELb1ELb0ELb0EEENS1_30DynamicPersistentTileSchedulerILi384ELi128ELb0ELb1ELb1EEEEEEEEEvNT_6ParamsE,"ax",@progbits
	.align	128
.text._ZN7cutlass13device_kernelIN5flash11enable_sm90INS1_16FlashAttnFwdSm90INS1_25CollectiveMainloopFwdSm90ILi2EN4cute5tupleIJNS5_1CILi1EEES8_S8_EEENS6_IJNS7_ILi192EEENS7_ILi128EEENS7_ILi96EEEEEELi96ENS_6half_tEfNS_4arch4Sm90ELb0ELb1ELb0ELb0ELb1ELb0ELb0ELb0ELb1ELb1ELb0ELb0EEENS1_21CollectiveEpilogueFwdINS6_IJSA_SC_SB_EEES9_SE_SG_Li384ELb0ELb1ELb0ELb0EEENS1_30DynamicPersistentTileSchedulerILi384ELi128ELb0ELb1ELb1EEEEEEEEEvNT_6ParamsE:
        .type           _ZN7cutlass13device_kernelIN5flash11enable_sm90INS1_16FlashAttnFwdSm90INS1_25CollectiveMainloopFwdSm90ILi2EN4cute5tupleIJNS5_1CILi1EEES8_S8_EEENS6_IJNS7_ILi192EEENS7_ILi128EEENS7_ILi96EEEEEELi96ENS_6half_tEfNS_4arch4Sm90ELb0ELb1ELb0ELb0ELb1ELb0ELb0ELb0ELb1ELb1ELb0ELb0EEENS1_21CollectiveEpilogueFwdINS6_IJSA_SC_SB_EEES9_SE_SG_Li384ELb0ELb1ELb0ELb0EEENS1_30DynamicPersistentTileSchedulerILi384ELi128ELb0ELb1ELb1EEEEEEEEEvNT_6ParamsE,@function
        .size           _ZN7cutlass13device_kernelIN5flash11enable_sm90INS1_16FlashAttnFwdSm90INS1_25CollectiveMainloopFwdSm90ILi2EN4cute5tupleIJNS5_1CILi1EEES8_S8_EEENS6_IJNS7_ILi192EEENS7_ILi128EEENS7_ILi96EEEEEELi96ENS_6half_tEfNS_4arch4Sm90ELb0ELb1ELb0ELb0ELb1ELb0ELb0ELb0ELb1ELb1ELb0ELb0EEENS1_21CollectiveEpilogueFwdINS6_IJSA_SC_SB_EEES9_SE_SG_Li384ELb0ELb1ELb0ELb0EEENS1_30DynamicPersistentTileSchedulerILi384ELi128ELb0ELb1ELb1EEEEEEEEEvNT_6ParamsE,(.L_x_12 - _ZN7cutlass13device_kernelIN5flash11enable_sm90INS1_16FlashAttnFwdSm90INS1_25CollectiveMainloopFwdSm90ILi2EN4cute5tupleIJNS5_1CILi1EEES8_S8_EEENS6_IJNS7_ILi192EEENS7_ILi128EEENS7_ILi96EEEEEELi96ENS_6half_tEfNS_4arch4Sm90ELb0ELb1ELb0ELb0ELb1ELb0ELb0ELb0ELb1ELb1ELb0ELb0EEENS1_21CollectiveEpilogueFwdINS6_IJSA_SC_SB_EEES9_SE_SG_Li384ELb0ELb1ELb0ELb0EEENS1_30DynamicPersistentTileSchedulerILi384ELi128ELb0ELb1ELb1EEEEEEEEEvNT_6ParamsE)
        .other          _ZN7cutlass13device_kernelIN5flash11enable_sm90INS1_16FlashAttnFwdSm90INS1_25CollectiveMainloopFwdSm90ILi2EN4cute5tupleIJNS5_1CILi1EEES8_S8_EEENS6_IJNS7_ILi192EEENS7_ILi128EEENS7_ILi96EEEEEELi96ENS_6half_tEfNS_4arch4Sm90ELb0ELb1ELb0ELb0ELb1ELb0ELb0ELb0ELb1ELb1ELb0ELb0EEENS1_21CollectiveEpilogueFwdINS6_IJSA_SC_SB_EEES9_SE_SG_Li384ELb0ELb1ELb0ELb0EEENS1_30DynamicPersistentTileSchedulerILi384ELi128ELb0ELb1ELb1EEEEEEEEEvNT_6ParamsE,@"STO_CUDA_ENTRY STV_DEFAULT"
_ZN7cutlass13device_kernelIN5flash11enable_sm90INS1_16FlashAttnFwdSm90INS1_25CollectiveMainloopFwdSm90ILi2EN4cute5tupleIJNS5_1CILi1EEES8_S8_EEENS6_IJNS7_ILi192EEENS7_ILi128EEENS7_ILi96EEEEEELi96ENS_6half_tEfNS_4arch4Sm90ELb0ELb1ELb0ELb0ELb1ELb0ELb0ELb0ELb1ELb1ELb0ELb0EEENS1_21CollectiveEpilogueFwdINS6_IJSA_SC_SB_EEES9_SE_SG_Li384ELb0ELb1ELb0ELb0EEENS1_30DynamicPersistentTileSchedulerILi384ELi128ELb0ELb1ELb1EEEEEEEEEvNT_6ParamsE:
[----:B------:R-:W-:Y:S01]  /*0000*/  LDC R1, c[0x0][0x37c] ;  /* 0x0000df00ff017b82 */ /* 0x000fe20000000800 */
[----:B------:R-:W-:Y:S05]  /*0010*/  EXIT ;  /* 0x000000000000794d */ /* 0x000fea0003800000 */
.L_x_3:
        /* <DEDUP_REMOVED lines=14> */
.L_x_12:


//--------------------- .text._ZN7cutlass13device_kernelIN5flash11enable_sm90INS1_16FlashAttnFwdSm90INS1_25CollectiveMainloopFwdSm90ILi2EN4cute5tupleIJNS5_1CILi1EEES8_S8_EEENS6_IJNS7_ILi192EEENS7_ILi128EEENS7_ILi96EEEEEELi96ENS_6half_tEfNS_4arch4Sm90ELb0ELb1ELb0ELb1ELb1ELb0ELb0ELb0ELb1ELb1ELb0ELb0EEENS1_21CollectiveEpilogueFwdINS6_IJSA_SC_SB_EEES9_SE_SG_Li384ELb1ELb1ELb0ELb0EEENS1_36VarlenDynamicPersistentTileSchedulerILi192ELi128ELi384ELi128ELb0ELb1ELb1ELb1ELb0ELb1EEEEEEEEEvNT_6ParamsE --------------------------
	.section	.text._ZN7cutlass13device_kernelIN5flash11enable_sm90INS1_16FlashAttnFwdSm90INS1_25CollectiveMainloopFwdSm90ILi2EN4cute5tupleIJNS5_1CILi1EEES8_S8_EEENS6_IJNS7_ILi192EEENS7_ILi128EEENS7_ILi96EEEEEELi96ENS_6half_tEfNS_4arch4Sm90ELb0ELb1ELb0ELb1ELb1ELb0ELb0ELb0ELb1ELb1ELb0ELb0EEENS1_21CollectiveEpilogueFwdINS6_IJSA_SC_SB_EEES9_SE_SG_Li384ELb1ELb1ELb0ELb0EEENS1_36VarlenDynamicPersistentTileSchedulerILi192ELi128ELi384ELi128ELb0ELb1ELb1ELb1ELb0ELb1EEEEEEEEEvNT_6ParamsE,"ax",@progbits
	.align	128
.text._ZN7cutlass13device_kernelIN5flash11enable_sm90INS1_16FlashAttnFwdSm90INS1_25CollectiveMainloopFwdSm90ILi2EN4cute5tupleIJNS5_1CILi1EEES8_S8_EEENS6_IJNS7_ILi192EEENS7_ILi128EEENS7_ILi96EEEEEELi96ENS_6half_tEfNS_4arch4Sm90ELb0ELb1ELb0ELb1ELb1ELb0ELb0ELb0ELb1ELb1ELb0ELb0EEENS1_21CollectiveEpilogueFwdINS6_IJSA_SC_SB_EEES9_SE_SG_Li384ELb1ELb1ELb0ELb0EEENS1_36VarlenDynamicPersistentTileSchedulerILi192ELi128ELi384ELi128ELb0ELb1ELb1ELb1ELb0ELb1EEEEEEEEEvNT_6ParamsE:
        .type           _ZN7cutlass13device_kernelIN5flash11enable_sm90INS1_16FlashAttnFwdSm90INS1_25CollectiveMainloopFwdSm90ILi2EN4cute5tupleIJNS5_1CILi1EEES8_S8_EEENS6_IJNS7_ILi192EEENS7_ILi128EEENS7_ILi96EEEEEELi96ENS_6half_tEfNS_4arch4Sm90ELb0ELb1ELb0ELb1ELb1ELb0ELb0ELb0ELb1ELb1ELb0ELb0EEENS1_21CollectiveEpilogueFwdINS6_IJSA_SC_SB_EEES9_SE_SG_Li384ELb1ELb1ELb0ELb0EEENS1_36VarlenDynamicPersistentTileSchedulerILi192ELi128ELi384ELi128ELb0ELb1ELb1ELb1ELb0ELb1EEEEEEEEEvNT_6ParamsE,@function
        .size           _ZN7cutlass13device_kernelIN5flash11enable_sm90INS1_16FlashAttnFwdSm90INS1_25CollectiveMainloopFwdSm90ILi2EN4cute5tupleIJNS5_1CILi1EEES8_S8_EEENS6_IJNS7_ILi192EEENS7_ILi128EEENS7_ILi96EEEEEELi96ENS_6half_tEfNS_4arch4Sm90ELb0ELb1ELb0ELb1ELb1ELb0ELb0ELb0ELb1ELb1ELb0ELb0EEENS1_21CollectiveEpilogueFwdINS6_IJSA_SC_SB_EEES9_SE_SG_Li384ELb1ELb1ELb0ELb0EEENS1_36VarlenDynamicPersistentTileSchedulerILi192ELi128ELi384ELi128ELb0ELb1ELb1ELb1ELb0ELb1EEEEEEEEEvNT_6ParamsE,(.L_x_13 - _ZN7cutlass13device_kernelIN5flash11enable_sm90INS1_16FlashAttnFwdSm90INS1_25CollectiveMainloopFwdSm90ILi2EN4cute5tupleIJNS5_1CILi1EEES8_S8_EEENS6_IJNS7_ILi192EEENS7_ILi128EEENS7_ILi96EEEEEELi96ENS_6half_tEfNS_4arch4Sm90ELb0ELb1ELb0ELb1ELb1ELb0ELb0ELb0ELb1ELb1ELb0ELb0EEENS1_21CollectiveEpilogueFwdINS6_IJSA_SC_SB_EEES9_SE_SG_Li384ELb1ELb1ELb0ELb0EEENS1_36VarlenDynamicPersistentTileSchedulerILi192ELi128ELi384ELi128ELb0ELb1ELb1ELb1ELb0ELb1EEEEEEEEEvNT_6ParamsE)
        .other          _ZN7cutlass13device_kernelIN5flash11enable_sm90INS1_16FlashAttnFwdSm90INS1_25CollectiveMainloopFwdSm90ILi2EN4cute5tupleIJNS5_1CILi1EEES8_S8_EEENS6_IJNS7_ILi192EEENS7_ILi128EEENS7_ILi96EEEEEELi96ENS_6half_tEfNS_4arch4Sm90ELb0ELb1ELb0ELb1ELb1ELb0ELb0ELb0ELb1ELb1ELb0ELb0EEENS1_21CollectiveEpilogueFwdINS6_IJSA_SC_SB_EEES9_SE_SG_Li384ELb1ELb1ELb0ELb0EEENS1_36VarlenDynamicPersistentTileSchedulerILi192ELi128ELi384ELi128ELb0ELb1ELb1ELb1ELb0ELb1EEEEEEEEEvNT_6ParamsE,@"STO_CUDA_ENTRY STV_DEFAULT"
_ZN7cutlass13device_kernelIN5flash11enable_sm90INS1_16FlashAttnFwdSm90INS1_25CollectiveMainloopFwdSm90ILi2EN4cute5tupleIJNS5_1CILi1EEES8_S8_EEENS6_IJNS7_ILi192EEENS7_ILi128EEENS7_ILi96EEEEEELi96ENS_6half_tEfNS_4arch4Sm90ELb0ELb1ELb0ELb1ELb1ELb0ELb0ELb0ELb1ELb1ELb0ELb0EEENS1_21CollectiveEpilogueFwdINS6_IJSA_SC_SB_EEES9_SE_SG_Li384ELb1ELb1ELb0ELb0EEENS1_36VarlenDynamicPersistentTileSchedulerILi192ELi128ELi384ELi128ELb0ELb1ELb1ELb1ELb0ELb1EEEEEEEEEvNT_6ParamsE:
[----:B------:R-:W-:Y:S01]  /*0000*/  LDC R1, c[0x0][0x37c] ;  /* 0x0000df00ff017b82 */ /* 0x000fe20000000800 */
[----:B------:R-:W-:Y:S05]  /*0010*/  EXIT ;  /* 0x000000000000794d */ /* 0x000fea0003800000 */
.L_x_4:
        /* <DEDUP_REMOVED lines=14> */
.L_x_13:


//--------------------- .text._ZN7cutlass13device_kernelIN5flash11enable_sm90INS1_16FlashAttnFwdSm90INS1_25CollectiveMainloopFwdSm90ILi2EN4cute5tupleIJNS5_1CILi1EEES8_S8_EEENS6_IJNS7_ILi192EEENS7_ILi128EEENS7_ILi96EEEEEELi96ENS_6half_tEfNS_4arch4Sm90ELb0ELb1ELb0ELb1ELb1ELb1ELb0ELb0ELb1ELb1ELb0ELb0EEENS1_21CollectiveEpilogueFwdINS6_IJSA_SC_SB_EEES9_SE_SG_Li384ELb1ELb1ELb0ELb0EEENS1_36VarlenDynamicPersistentTileSchedulerILi192ELi128ELi384ELi128ELb0ELb1ELb1ELb1ELb0ELb1EEEEEEEEEvNT_6ParamsE --------------------------
	.section	.text._ZN7cutlass13device_kernelIN5flash11enable_sm90INS1_16FlashAttnFwdSm90INS1_25CollectiveMainloopFwdSm90ILi2EN4cute5tupleIJNS5_1CILi1EEES8_S8_EEENS6_IJNS7_ILi192EEENS7_ILi128EEENS7_ILi96EEEEEELi96ENS_6half_tEfNS_4arch4Sm90ELb0ELb1ELb0ELb1ELb1ELb1ELb0ELb0ELb1ELb1ELb0ELb0EEENS1_21CollectiveEpilogueFwdINS6_IJSA_SC_SB_EEES9_SE_SG_Li384ELb1ELb1ELb0ELb0EEENS1_36VarlenDynamicPersistentTileSchedulerILi192ELi128ELi384ELi128ELb0ELb1ELb1ELb1ELb0ELb1EEEEEEEEEvNT_6ParamsE,"ax",@progbits
	.align	128
.text._ZN7cutlass13device_kernelIN5flash11enable_sm90INS1_16FlashAttnFwdSm90INS1_25CollectiveMainloopFwdSm90ILi2EN4cute5tupleIJNS5_1CILi1EEES8_S8_EEENS6_IJNS7_ILi192EEENS7_ILi128EEENS7_ILi96EEEEEELi96ENS_6half_tEfNS_4arch4Sm90ELb0ELb1ELb0ELb1ELb1ELb1ELb0ELb0ELb1ELb1ELb0ELb0EEENS1_21CollectiveEpilogueFwdINS6_IJSA_SC_SB_EEES9_SE_SG_Li384ELb1ELb1ELb0ELb0EEENS1_36VarlenDynamicPersistentTileSchedulerILi192ELi128ELi384ELi128ELb0ELb1ELb1ELb1ELb0ELb1EEEEEEEEEvNT_6ParamsE:
        .type           _ZN7cutlass13device_kernelIN5flash11enable_sm90INS1_16FlashAttnFwdSm90INS1_25CollectiveMainloopFwdSm90ILi2EN4cute5tupleIJNS5_1CILi1EEES8_S8_EEENS6_IJNS7_ILi192EEENS7_ILi128EEENS7_ILi96EEEEEELi96ENS_6half_tEfNS_4arch4Sm90ELb0ELb1ELb0ELb1ELb1ELb1ELb0ELb0ELb1ELb1ELb0ELb0EEENS1_21CollectiveEpilogueFwdINS6_IJSA_SC_SB_EEES9_SE_SG_Li384ELb1ELb1ELb0ELb0EEENS1_36VarlenDynamicPersistentTileSchedulerILi192ELi128ELi384ELi128ELb0ELb1ELb1ELb1ELb0ELb1EEEEEEEEEvNT_6ParamsE,@function
        .size           _ZN7cutlass13device_kernelIN5flash11enable_sm90INS1_16FlashAttnFwdSm90INS1_25CollectiveMainloopFwdSm90ILi2EN4cute5tupleIJNS5_1CILi1EEES8_S8_EEENS6_IJNS7_ILi192EEENS7_ILi128EEENS7_ILi96EEEEEELi96ENS_6half_tEfNS_4arch4Sm90ELb0ELb1ELb0ELb1ELb1ELb1ELb0ELb0ELb1ELb1ELb0ELb0EEENS1_21CollectiveEpilogueFwdINS6_IJSA_SC_SB_EEES9_SE_SG_Li384ELb1ELb1ELb0ELb0EEENS1_36VarlenDynamicPersistentTileSchedulerILi192ELi128ELi384ELi128ELb0ELb1ELb1ELb1ELb0ELb1EEEEEEEEEvNT_6ParamsE,(.L_x_14 - _ZN7cutlass13device_kernelIN5flash11enable_sm90INS1_16FlashAttnFwdSm90INS1_25CollectiveMainloopFwdSm90ILi2EN4cute5tupleIJNS5_1CILi1EEES8_S8_EEENS6_IJNS7_ILi192EEENS7_ILi128EEENS7_ILi96EEEEEELi96ENS_6half_tEfNS_4arch4Sm90ELb0ELb1ELb0ELb1ELb1ELb1ELb0ELb0ELb1ELb1ELb0ELb0EEENS1_21CollectiveEpilogueFwdINS6_IJSA_SC_SB_EEES9_SE_SG_Li384ELb1ELb1ELb0ELb0EEENS1_36VarlenDynamicPersistentTileSchedulerILi192ELi128ELi384ELi128ELb0ELb1ELb1ELb1ELb0ELb1EEEEEEEEEvNT_6ParamsE)
        .other          _ZN7cutlass13device_kernelIN5flash11enable_sm90INS1_16FlashAttnFwdSm90INS1_25CollectiveMainloopFwdSm90ILi2EN4cute5tupleIJNS5_1CILi1EEES8_S8_EEENS6_IJNS7_ILi192EEENS7_ILi128EEENS7_ILi96EEEEEELi96ENS_6half_tEfNS_4arch4Sm90ELb0ELb1ELb0ELb1ELb1ELb1ELb0ELb0ELb1ELb1ELb0ELb0EEENS1_21CollectiveEpilogueFwdINS6_IJSA_SC_SB_EEES9_SE_SG_Li384ELb1ELb1ELb0ELb0EEENS1_36VarlenDynamicPersistentTileSchedulerILi192ELi128ELi384ELi128ELb0ELb1ELb1ELb1ELb0ELb1EEEEEEEEEvNT_6ParamsE,@"STO_CUDA_ENTRY STV_DEFAULT"
_ZN7cutlass13device_kernelIN5flash11enable_sm90INS1_16FlashAttnFwdSm90INS1_25CollectiveMainloopFwdSm90ILi2EN4cute5tupleIJNS5_1CILi1EEES8_S8_EEENS6_IJNS7_ILi192EEENS7_ILi128EEENS7_ILi96EEEEEELi96ENS_6half_tEfNS_4arch4Sm90ELb0ELb1ELb0ELb1ELb1ELb1ELb0ELb0ELb1ELb1ELb0ELb0EEENS1_21CollectiveEpilogueFwdINS6_IJSA_SC_SB_EEES9_SE_SG_Li384ELb1ELb1ELb0ELb0EEENS1_36VarlenDynamicPersistentTileSchedulerILi192ELi128ELi384ELi128ELb0ELb1ELb1ELb1ELb0ELb1EEEEEEEEEvNT_6ParamsE:
[----:B------:R-:W-:Y:S01]  /*0000*/  LDC R1, c[0x0][0x37c] ;  /* 0x0000df00ff017b82 */ /* 0x000fe20000000800 */
[----:B------:R-:W-:Y:S05]  /*0010*/  EXIT ;  /* 0x000000000000794d */ /* 0x000fea0003800000 */
.L_x_5:
        /* <DEDUP_REMOVED lines=14> */
.L_x_14:


//--------------------- .text._ZN7cutlass13device_kernelIN5flash11enable_sm90INS1_16FlashAttnFwdSm90INS1_25CollectiveMainloopFwdSm90ILi2EN4cute5tupleIJNS5_1CILi1EEES8_S8_EEENS6_IJNS7_ILi192EEENS7_ILi128EEENS7_ILi96EEEEEELi96ENS_6half_tEfNS_4arch4Sm90ELb1ELb0ELb0ELb0ELb1ELb0ELb0ELb0ELb1ELb1ELb0ELb0EEENS1_21CollectiveEpilogueFwdINS6_IJSA_SC_SB_EEES9_SE_SG_Li384ELb0ELb1ELb0ELb0EEENS1_30DynamicPersistentTileSchedulerILi384ELi128ELb0ELb1ELb1EEEEEEEEEvNT_6ParamsE --------------------------
	.section	.text._ZN7cutlass13device_kernelIN5flash11enable_sm90INS1_16FlashAttnFwdSm90INS1_25CollectiveMainloopFwdSm90ILi2EN4cute5tupleIJNS5_1CILi1EEES8_S8_EEENS6_IJNS7_ILi192EEENS7_ILi128EEENS7_ILi96EEEEEELi96ENS_6half_tEfNS_4arch4Sm90ELb1ELb0ELb0ELb0ELb1ELb0ELb0ELb0ELb1ELb1ELb0ELb0EEENS1_21CollectiveEpilogueFwdINS6_IJSA_SC_SB_EEES9_SE_SG_Li384ELb0ELb1ELb0ELb0EEENS1_30DynamicPersistentTileSchedulerILi384ELi128ELb0ELb1ELb1EEEEEEEEEvNT_6ParamsE,"ax",@progbits
	.align	128
.text._ZN7cutlass13device_kernelIN5flash11enable_sm90INS1_16FlashAttnFwdSm90INS1_25CollectiveMainloopFwdSm90ILi2EN4cute5tupleIJNS5_1CILi1EEES8_S8_EEENS6_IJNS7_ILi192EEENS7_ILi128EEENS7_ILi96EEEEEELi96ENS_6half_tEfNS_4arch4Sm90ELb1ELb0ELb0ELb0ELb1ELb0ELb0ELb0ELb1ELb1ELb0ELb0EEENS1_21CollectiveEpilogueFwdINS6_IJSA_SC_SB_EEES9_SE_SG_Li384ELb0ELb1ELb0ELb0EEENS1_30DynamicPersistentTileSchedulerILi384ELi128ELb0ELb1ELb1EEEEEEEEEvNT_6ParamsE:
        .type           _ZN7cutlass13device_kernelIN5flash11enable_sm90INS1_16FlashAttnFwdSm90INS1_25CollectiveMainloopFwdSm90ILi2EN4cute5tupleIJNS5_1CILi1EEES8_S8_EEENS6_IJNS7_ILi192EEENS7_ILi128EEENS7_ILi96EEEEEELi96ENS_6half_tEfNS_4arch4Sm90ELb1ELb0ELb0ELb0ELb1ELb0ELb0ELb0ELb1ELb1ELb0ELb0EEENS1_21CollectiveEpilogueFwdINS6_IJSA_SC_SB_EEES9_SE_SG_Li384ELb0ELb1ELb0ELb0EEENS1_30DynamicPersistentTileSchedulerILi384ELi128ELb0ELb1ELb1EEEEEEEEEvNT_6ParamsE,@function
        .size           _ZN7cutlass13device_kernelIN5flash11enable_sm90INS1_16FlashAttnFwdSm90INS1_25CollectiveMainloopFwdSm90ILi2EN4cute5tupleIJNS5_1CILi1EEES8_S8_EEENS6_IJNS7_ILi192EEENS7_ILi128EEENS7_ILi96EEEEEELi96ENS_6half_tEfNS_4arch4Sm90ELb1ELb0ELb0ELb0ELb1ELb0ELb0ELb0ELb1ELb1ELb0ELb0EEENS1_21CollectiveEpilogueFwdINS6_IJSA_SC_SB_EEES9_SE_SG_Li384ELb0ELb1ELb0ELb0EEENS1_30DynamicPersistentTileSchedulerILi384ELi128ELb0ELb1ELb1EEEEEEEEEvNT_6ParamsE,(.L_x_15 - _ZN7cutlass13device_kernelIN5flash11enable_sm90INS1_16FlashAttnFwdSm90INS1_25CollectiveMainloopFwdSm90ILi2EN4cute5tupleIJNS5_1CILi1EEES8_S8_EEENS6_IJNS7_ILi192EEENS7_ILi128EEENS7_ILi96EEEEEELi96ENS_6half_tEfNS_4arch4Sm90ELb1ELb0ELb0ELb0ELb1ELb0ELb0ELb0ELb1ELb1ELb0ELb0EEENS1_21CollectiveEpilogueFwdINS6_IJSA_SC_SB_EEES9_SE_SG_Li384ELb0ELb1ELb0ELb0EEENS1_30DynamicPersistentTileSchedulerILi384ELi128ELb0ELb1ELb1EEEEEEEEEvNT_6ParamsE)
        .other          _ZN7cutlass13device_kernelIN5flash11enable_sm90INS1_16FlashAttnFwdSm90INS1_25CollectiveMainloopFwdSm90ILi2EN4cute5tupleIJNS5_1CILi1EEES8_S8_EEENS6_IJNS7_ILi192EEENS7_ILi128EEENS7_ILi96EEEEEELi96ENS_6half_tEfNS_4arch4Sm90ELb1ELb0ELb0ELb0ELb1ELb0ELb0ELb0ELb1ELb1ELb0ELb0EEENS1_21CollectiveEpilogueFwdINS6_IJSA_SC_SB_EEES9_SE_SG_Li384ELb0ELb1ELb0ELb0EEENS1_30DynamicPersistentTileSchedulerILi384ELi128ELb0ELb1ELb1EEEEEEEEEvNT_6ParamsE,@"STO_CUDA_ENTRY STV_DEFAULT"
_ZN7cutlass13device_kernelIN5flash11enable_sm90INS1_16FlashAttnFwdSm90INS1_25CollectiveMainloopFwdSm90ILi2EN4cute5tupleIJNS5_1CILi1EEES8_S8_EEENS6_IJNS7_ILi192EEENS7_ILi128EEENS7_ILi96EEEEEELi96ENS_6half_tEfNS_4arch4Sm90ELb1ELb0ELb0ELb0ELb1ELb0ELb0ELb0ELb1ELb1ELb0ELb0EEENS1_21CollectiveEpilogueFwdINS6_IJSA_SC_SB_EEES9_SE_SG_Li384ELb0ELb1ELb0ELb0EEENS1_30DynamicPersistentTileSchedulerILi384ELi128ELb0ELb1ELb1EEEEEEEEEvNT_6ParamsE:
[----:B------:R-:W-:Y:S01]  /*0000*/  LDC R1, c[0x0][0x37c] ;  /* 0x0000df00ff017b82 */ /* 0x000fe20000000800 */
[----:B------:R-:W-:Y:S05]  /*0010*/  EXIT ;  /* 0x000000000000794d */ /* 0x000fea0003800000 */
.L_x_6:
        /* <DEDUP_REMOVED lines=14> */
.L_x_15:


//--------------------- .text._ZN7cutlass13device_kernelIN5flash11enable_sm90INS1_16FlashAttnFwdSm90INS1_25CollectiveMainloopFwdSm90ILi2EN4cute5tupleIJNS5_1CILi1EEES8_S8_EEENS6_IJNS7_ILi192EEENS7_ILi128EEENS7_ILi96EEEEEELi96ENS_6half_tEfNS_4arch4Sm90ELb1ELb0ELb0ELb1ELb1ELb0ELb0ELb0ELb1ELb1ELb0ELb0EEENS1_21CollectiveEpilogueFwdINS6_IJSA_SC_SB_EEES9_SE_SG_Li384ELb1ELb1ELb0ELb0EEENS1_36VarlenDynamicPersistentTileSchedulerILi192ELi128ELi384ELi128ELb0ELb1ELb1ELb1ELb1ELb1EEEEEEEEEvNT_6ParamsE --------------------------
	.section	.text._ZN7cutlass13device_kernelIN5flash11enable_sm90INS1_16FlashAttnFwdSm90INS1_25CollectiveMainloopFwdSm90ILi2EN4cute5tupleIJNS5_1CILi1EEES8_S8_EEENS6_IJNS7_ILi192EEENS7_ILi128EEENS7_ILi96EEEEEELi96ENS_6half_tEfNS_4arch4Sm90ELb1ELb0ELb0ELb1ELb1ELb0ELb0ELb0ELb1ELb1ELb0ELb0EEENS1_21CollectiveEpilogueFwdINS6_IJSA_SC_SB_EEES9_SE_SG_Li384ELb1ELb1ELb0ELb0EEENS1_36VarlenDynamicPersistentTileSchedulerILi192ELi128ELi384ELi128ELb0ELb1ELb1ELb1ELb1ELb1EEEEEEEEEvNT_6ParamsE,"ax",@progbits
	.align	128
.text._ZN7cutlass13device_kernelIN5flash11enable_sm90INS1_16FlashAttnFwdSm90INS1_25CollectiveMainloopFwdSm90ILi2EN4cute5tupleIJNS5_1CILi1EEES8_S8_EEENS6_IJNS7_ILi192EEENS7_ILi128EEENS7_ILi96EEEEEELi96ENS_6half_tEfNS_4arch4Sm90ELb1ELb0ELb0ELb1ELb1ELb0ELb0ELb0ELb1ELb1ELb0ELb0EEENS1_21CollectiveEpilogueFwdINS6_IJSA_SC_SB_EEES9_SE_SG_Li384ELb1ELb1ELb0ELb0EEENS1_36VarlenDynamicPersistentTileSchedulerILi192ELi128ELi384ELi128ELb0ELb1ELb1ELb1ELb1ELb1EEEEEEEEEvNT_6ParamsE:
        .type           _ZN7cutlass13device_kernelIN5flash11enable_sm90INS1_16FlashAttnFwdSm90INS1_25CollectiveMainloopFwdSm90ILi2EN4cute5tupleIJNS5_1CILi1EEES8_S8_EEENS6_IJNS7_ILi192EEENS7_ILi128EEENS7_ILi96EEEEEELi96ENS_6half_tEfNS_4arch4Sm90ELb1ELb0ELb0ELb1ELb1ELb0ELb0ELb0ELb1ELb1ELb0ELb0EEENS1_21CollectiveEpilogueFwdINS6_IJSA_SC_SB_EEES9_SE_SG_Li384ELb1ELb1ELb0ELb0EEENS1_36VarlenDynamicPersistentTileSchedulerILi192ELi128ELi384ELi128ELb0ELb1ELb1ELb1ELb1ELb1EEEEEEEEEvNT_6ParamsE,@function
        .size           _ZN7cutlass13device_kernelIN5flash11enable_sm90INS1_16FlashAttnFwdSm90INS1_25CollectiveMainloopFwdSm90ILi2EN4cute5tupleIJNS5_1CILi1EEES8_S8_EEENS6_IJNS7_ILi192EEENS7_ILi128EEENS7_ILi96EEEEEELi96ENS_6half_tEfNS_4arch4Sm90ELb1ELb0ELb0ELb1ELb1ELb0ELb0ELb0ELb1ELb1ELb0ELb0EEENS1_21CollectiveEpilogueFwdINS6_IJSA_SC_SB_EEES9_SE_SG_Li384ELb1ELb1ELb0ELb0EEENS1_36VarlenDynamicPersistentTileSchedulerILi192ELi128ELi384ELi128ELb0ELb1ELb1ELb1ELb1ELb1EEEEEEEEEvNT_6ParamsE,(.L_x_16 - _ZN7cutlass13device_kernelIN5flash11enable_sm90INS1_16FlashAttnFwdSm90INS1_25CollectiveMainloopFwdSm90ILi2EN4cute5tupleIJNS5_1CILi1EEES8_S8_EEENS6_IJNS7_ILi192EEENS7_ILi128EEENS7_ILi96EEEEEELi96ENS_6half_tEfNS_4arch4Sm90ELb1ELb0ELb0ELb1ELb1ELb0ELb0ELb0ELb1ELb1ELb0ELb0EEENS1_21CollectiveEpilogueFwdINS6_IJSA_SC_SB_EEES9_SE_SG_Li384ELb1ELb1ELb0ELb0EEENS1_36VarlenDynamicPersistentTileSchedulerILi192ELi128ELi384ELi128ELb0ELb1ELb1ELb1ELb1ELb1EEEEEEEEEvNT_6ParamsE)
        .other          _ZN7cutlass13device_kernelIN5flash11enable_sm90INS1_16FlashAttnFwdSm90INS1_25CollectiveMainloopFwdSm90ILi2EN4cute5tupleIJNS5_1CILi1EEES8_S8_EEENS6_IJNS7_ILi192EEENS7_ILi128EEENS7_ILi96EEEEEELi96ENS_6half_tEfNS_4arch4Sm90ELb1ELb0ELb0ELb1ELb1ELb0ELb0ELb0ELb1ELb1ELb0ELb0EEENS1_21CollectiveEpilogueFwdINS6_IJSA_SC_SB_EEES9_SE_SG_Li384ELb1ELb1ELb0ELb0EEENS1_36VarlenDynamicPersistentTileSchedulerILi192ELi128ELi384ELi128ELb0ELb1ELb1ELb1ELb1ELb1EEEEEEEEEvNT_6ParamsE,@"STO_CUDA_ENTRY STV_DEFAULT"
_ZN7cutlass13device_kernelIN5flash11enable_sm90INS1_16FlashAttnFwdSm90INS1_25CollectiveMainloopFwdSm90ILi2EN4cute5tupleIJNS5_1CILi1EEES8_S8_EEENS6_IJNS7_ILi192EEENS7_ILi128EEENS7_ILi96EEEEEELi96ENS_6half_tEfNS_4arch4Sm90ELb1ELb0ELb0ELb1ELb1ELb0ELb0ELb0ELb1ELb1ELb0ELb0EEENS1_21CollectiveEpilogueFwdINS6_IJSA_SC_SB_EEES9_SE_SG_Li384ELb1ELb1ELb0ELb0EEENS1_36VarlenDynamicPersistentTileSchedulerILi192ELi128ELi384ELi128ELb0ELb1ELb1ELb1ELb1ELb1EEEEEEEEEvNT_6ParamsE:
[----:B------:R-:W-:Y:S01]  /*0000*/  LDC R1, c[0x0][0x37c] ;  /* 0x0000df00ff017b82 */ /* 0x000fe20000000800 */
[----:B------:R-:W-:Y:S05]  /*0010*/  EXIT ;  /* 0x000000000000794d */ /* 0x000fea0003800000 */
.L_x_7:
        /* <DEDUP_REMOVED lines=14> */
.L_x_16:


//--------------------- .text._ZN7cutlass13device_kernelIN5flash11enable_sm90INS1_16FlashAttnFwdSm90INS1_25CollectiveMainloopFwdSm90ILi2EN4cute5tupleIJNS5_1CILi1EEES8_S8_EEENS6_IJNS7_ILi192EEENS7_ILi128EEENS7_ILi96EEEEEELi96ENS_6half_tEfNS_4arch4Sm90ELb1ELb0ELb0ELb1ELb1ELb1ELb0ELb0ELb1ELb1ELb0ELb0EEENS1_21CollectiveEpilogueFwdINS6_IJSA_SC_SB_EEES9_SE_SG_Li384ELb1ELb1ELb0ELb0EEENS1_36VarlenDynamicPersistentTileSchedulerILi192ELi128ELi384ELi128ELb0ELb1ELb1ELb1ELb1ELb1EEEEEEEEEvNT_6ParamsE --------------------------
	.section	.text._ZN7cutlass13device_kernelIN5flash11enable_sm90INS1_16FlashAttnFwdSm90INS1_25CollectiveMainloopFwdSm90ILi2EN4cute5tupleIJNS5_1CILi1EEES8_S8_EEENS6_IJNS7_ILi192EEENS7_ILi128EEENS7_ILi96EEEEEELi96ENS_6half_tEfNS_4arch4Sm90ELb1ELb0ELb0ELb1ELb1ELb1ELb0ELb0ELb1ELb1ELb0ELb0EEENS1_21CollectiveEpilogueFwdINS6_IJSA_SC_SB_EEES9_SE_SG_Li384ELb1ELb1ELb0ELb0EEENS1_36VarlenDynamicPersistentTileSchedulerILi192ELi128ELi384ELi128ELb0ELb1ELb1ELb1ELb1ELb1EEEEEEEEEvNT_6ParamsE,"ax",@progbits
	.align	128
.text._ZN7cutlass13device_kernelIN5flash11enable_sm90INS1_16FlashAttnFwdSm90INS1_25CollectiveMainloopFwdSm90ILi2EN4cute5tupleIJNS5_1CILi1EEES8_S8_EEENS6_IJNS7_ILi192EEENS7_ILi128EEENS7_ILi96EEEEEELi96ENS_6half_tEfNS_4arch4Sm90ELb1ELb0ELb0ELb1ELb1ELb1ELb0ELb0ELb1ELb1ELb0ELb0EEENS1_21CollectiveEpilogueFwdINS6_IJSA_SC_SB_EEES9_SE_SG_Li384ELb1ELb1ELb0ELb0EEENS1_36VarlenDynamicPersistentTileSchedulerILi192ELi128ELi384ELi128ELb0ELb1ELb1ELb1ELb1ELb1EEEEEEEEEvNT_6ParamsE:
        .type           _ZN7cutlass13device_kernelIN5flash11enable_sm90INS1_16FlashAttnFwdSm90INS1_25CollectiveMainloopFwdSm90ILi2EN4cute5tupleIJNS5_1CILi1EEES8_S8_EEENS6_IJNS7_ILi192EEENS7_ILi128EEENS7_ILi96EEEEEELi96ENS_6half_tEfNS_4arch4Sm90ELb1ELb0ELb0ELb1ELb1ELb1ELb0ELb0ELb1ELb1ELb0ELb0EEENS1_21CollectiveEpilogueFwdINS6_IJSA_SC_SB_EEES9_SE_SG_Li384ELb1ELb1ELb0ELb0EEENS1_36VarlenDynamicPersistentTileSchedulerILi192ELi128ELi384ELi128ELb0ELb1ELb1ELb1ELb1ELb1EEEEEEEEEvNT_6ParamsE,@function
        .size           _ZN7cutlass13device_kernelIN5flash11enable_sm90INS1_16FlashAttnFwdSm90INS1_25CollectiveMainloopFwdSm90ILi2EN4cute5tupleIJNS5_1CILi1EEES8_S8_EEENS6_IJNS7_ILi192EEENS7_ILi128EEENS7_ILi96EEEEEELi96ENS_6half_tEfNS_4arch4Sm90ELb1ELb0ELb0ELb1ELb1ELb1ELb0ELb0ELb1ELb1ELb0ELb0EEENS1_21CollectiveEpilogueFwdINS6_IJSA_SC_SB_EEES9_SE_SG_Li384ELb1ELb1ELb0ELb0EEENS1_36VarlenDynamicPersistentTileSchedulerILi192ELi128ELi384ELi128ELb0ELb1ELb1ELb1ELb1ELb1EEEEEEEEEvNT_6ParamsE,(.L_x_17 - _ZN7cutlass13device_kernelIN5flash11enable_sm90INS1_16FlashAttnFwdSm90INS1_25CollectiveMainloopFwdSm90ILi2EN4cute5tupleIJNS5_1CILi1EEES8_S8_EEENS6_IJNS7_ILi192EEENS7_ILi128EEENS7_ILi96EEEEEELi96ENS_6half_tEfNS_4arch4Sm90ELb1ELb0ELb0ELb1ELb1ELb1ELb0ELb0ELb1ELb1ELb0ELb0EEENS1_21CollectiveEpilogueFwdINS6_IJSA_SC_SB_EEES9_SE_SG_Li384ELb1ELb1ELb0ELb0EEENS1_36VarlenDynamicPersistentTileSchedulerILi192ELi128ELi384ELi128ELb0ELb1ELb1ELb1ELb1ELb1EEEEEEEEEvNT_6ParamsE)
        .other          _ZN7cutlass13device_kernelIN5flash11enable_sm90INS1_16FlashAttnFwdSm90INS1_25CollectiveMainloopFwdSm90ILi2EN4cute5tupleIJNS5_1CILi1EEES8_S8_EEENS6_IJNS7_ILi192EEENS7_ILi128EEENS7_ILi96EEEEEELi96ENS_6half_tEfNS_4arch4Sm90ELb1ELb0ELb0ELb1ELb1ELb1ELb0ELb0ELb1ELb1ELb0ELb0EEENS1_21CollectiveEpilogueFwdINS6_IJSA_SC_SB_EEES9_SE_SG_Li384ELb1ELb1ELb0ELb0EEENS1_36VarlenDynamicPersistentTileSchedulerILi192ELi128ELi384ELi128ELb0ELb1ELb1ELb1ELb1ELb1EEEEEEEEEvNT_6ParamsE,@"STO_CUDA_ENTRY STV_DEFAULT"
_ZN7cutlass13device_kernelIN5flash11enable_sm90INS1_16FlashAttnFwdSm90INS1_25CollectiveMainloopFwdSm90ILi2EN4cute5tupleIJNS5_1CILi1EEES8_S8_EEENS6_IJNS7_ILi192EEENS7_ILi128EEENS7_ILi96EEEEEELi96ENS_6half_tEfNS_4arch4Sm90ELb1ELb0ELb0ELb1ELb1ELb1ELb0ELb0ELb1ELb1ELb0ELb0EEENS1_21CollectiveEpilogueFwdINS6_IJSA_SC_SB_EEES9_SE_SG_Li384ELb1ELb1ELb0ELb0EEENS1_36VarlenDynamicPersistentTileSchedulerILi192ELi128ELi384ELi128ELb0ELb1ELb1ELb1ELb1ELb1EEEEEEEEEvNT_6ParamsE:
[----:B------:R-:W-:Y:S01]  /*0000*/  LDC R1, c[0x0][0x37c] ;  /* 0x0000df00ff017b82 */ /* 0x000fe20000000800 */
[----:B------:R-:W-:Y:S05]  /*0010*/  EXIT ;  /* 0x000000000000794d */ /* 0x000fea0003800000 */
.L_x_8:
        /* <DEDUP_REMOVED lines=14> */
.L_x_17:


//--------------------- .nv.shared.reserved.0     --------------------------
	.section	.nv.shared.reserved.0,"aw",@nobits
	.weak		__nv_reservedSMEM_offset_0_alias
	.size		__nv_reservedSMEM_offset_0_alias, 0, 64
	.other		__nv_reservedSMEM_offset_0_alias,@"STO_CUDA_RESERVED_SHARED STV_DEFAULT"
__nv_reservedSMEM_offset_0_alias:
	.zero		0
	.zero		64


//--------------------- .nv.global                --------------------------
	.section	.nv.global,"aw",@nobits
.nv.global:
	.type		_ZN71_INTERNAL_deb91f2f_35_flash_fwd_hdim96_fp16_paged_sm90_cu_a6473388_37034cute1_E,@object
	.size		_ZN71_INTERNAL_deb91f2f_35_flash_fwd_hdim96_fp16_paged_sm90_cu_a6473388_37034cute1_E,(_ZN71_INTERNAL_deb91f2f_35_flash_fwd_hdim96_fp16_paged_sm90_cu_a6473388_37034cuda3std3__45__cpo6cbeginE - _ZN71_INTERNAL_deb91f2f_35_flash_fwd_hdim96_fp16_paged_sm90_cu_a6473388_37034cute1_E)
_ZN71_INTERNAL_deb91f2f_35_flash_fwd_hdim96_fp16_paged_sm90_cu_a6473388_37034cute1_E:
	.zero		1
	.type		_ZN71_INTERNAL_deb91f2f_35_flash_fwd_hdim96_fp16_paged_sm90_cu_a6473388_37034cuda3std3__45__cpo6cbeginE,@object
	.size		_ZN71_INTERNAL_deb91f2f_35_flash_fwd_hdim96_fp16_paged_sm90_cu_a6473388_37034cuda3std3__45__cpo6cbeginE,(_ZN71_INTERNAL_deb91f2f_35_flash_fwd_hdim96_fp16_paged_sm90_cu_a6473388_37034cuda3std3__48in_placeE - _ZN71_INTERNAL_deb91f2f_35_flash_fwd_hdim96_fp16_paged_sm90_cu_a6473388_37034cuda3std3__45__cpo6cbeginE)
_ZN71_INTERNAL_deb91f2f_35_flash_fwd_hdim96_fp16_paged_sm90_cu_a6473388_37034cuda3std3__45__cpo6cbeginE:
	.zero		1
	.type		_ZN71_INTERNAL_deb91f2f_35_flash_fwd_hdim96_fp16_paged_sm90_cu_a6473388_37034cuda3std3__48in_placeE,@object
	.size		_ZN71_INTERNAL_deb91f2f_35_flash_fwd_hdim96_fp16_paged_sm90_cu_a6473388_37034cuda3std3__48in_placeE,(_ZN71_INTERNAL_deb91f2f_35_flash_fwd_hdim96_fp16_paged_sm90_cu_a6473388_37034cuda3std6ranges3__45__cpo9iter_moveE - _ZN71_INTERNAL_deb91f2f_35_flash_fwd_hdim96_fp16_paged_sm90_cu_a6473388_37034cuda3std3__48in_placeE)
_ZN71_INTERNAL_deb91f2f_35_flash_fwd_hdim96_fp16_paged_sm90_cu_a6473388_37034cuda3std3__48in_placeE:
	.zero		1
	.type		_ZN71_INTERNAL_deb91f2f_35_flash_fwd_hdim96_fp16_paged_sm90_cu_a6473388_37034cuda3std6ranges3__45__cpo9iter_moveE,@object
	.size		_ZN71_INTERNAL_deb91f2f_35_flash_fwd_hdim96_fp16_paged_sm90_cu_a6473388_37034cuda3std6ranges3__45__cpo9iter_moveE,(_ZN71_INTERNAL_deb91f2f_35_flash_fwd_hdim96_fp16_paged_sm90_cu_a6473388_37034cuda3std3__45__cpo5beginE - _ZN71_INTERNAL_deb91f2f_35_flash_fwd_hdim96_fp16_paged_sm90_cu_a6473388_37034cuda3std6ranges3__45__cpo9iter_moveE)
_ZN71_INTERNAL_deb91f2f_35_flash_fwd_hdim96_fp16_paged_sm90_cu_a6473388_37034cuda3std6ranges3__45__cpo9iter_moveE:
	.zero		1
	.type		_ZN71_INTERNAL_deb91f2f_35_flash_fwd_hdim96_fp16_paged_sm90_cu_a6473388_37034cuda3std3__45__cpo5beginE,@object
	.size		_ZN71_INTERNAL_deb91f2f_35_flash_fwd_hdim96_fp16_paged_sm90_cu_a6473388_37034cuda3std3__45__cpo5beginE,(_ZN71_INTERNAL_deb91f2f_35_flash_fwd_hdim96_fp16_paged_sm90_cu_a6473388_37034cuda3std3__473_GLOBAL__N__deb91f2f_35_flash_fwd_hdim96_fp16_paged_sm90_cu_a6473388_37036ignoreE - _ZN71_INTERNAL_deb91f2f_35_flash_fwd_hdim96_fp16_paged_sm90_cu_a6473388_37034cuda3std3__45__cpo5beginE)
_ZN71_INTERNAL_deb91f2f_35_flash_fwd_hdim96_fp16_paged_sm90_cu_a6473388_37034cuda3std3__45__cpo5beginE:
	.zero		1
	.type		_ZN71_INTERNAL_deb91f2f_35_flash_fwd_hdim96_fp16_paged_sm90_cu_a6473388_37034cuda3std3__473_GLOBAL__N__deb91f2f_35_flash_fwd_hdim96_fp16_paged_sm90_cu_a6473388_37036ignoreE,@object
	.size		_ZN71_INTERNAL_deb91f2f_35_flash_fwd_hdim96_fp16_paged_sm90_cu_a6473388_37034cuda3std3__473_GLOBAL__N__deb91f2f_35_flash_fwd_hdim96_fp16_paged_sm90_cu_a6473388_37036ignoreE,(_ZN71_INTERNAL_deb91f2f_35_flash_fwd_hdim96_fp16_paged_sm90_cu_a6473388_37034cute7productE - _ZN71_INTERNAL_deb91f2f_35_flash_fwd_hdim96_fp16_paged_sm90_cu_a6473388_37034cuda3std3__473_GLOBAL__N__deb91f2f_35_flash_fwd_hdim96_fp16_paged_sm90_cu_a6473388_37036ignoreE)
_ZN71_INTERNAL_deb91f2f_35_flash_fwd_hdim96_fp16_paged_sm90_cu_a6473388_37034cuda3std3__473_GLOBAL__N__deb91f2f_35_flash_fwd_hdim96_fp16_paged_sm90_cu_a6473388_37036ignoreE:
	.zero		1
	.type		_ZN71_INTERNAL_deb91f2f_35_flash_fwd_hdim96_fp16_paged_sm90_cu_a6473388_37034cute7productE,@object
	.size		_ZN71_INTERNAL_deb91f2f_35_flash_fwd_hdim96_fp16_paged_sm90_cu_a6473388_37034cute7productE,(_ZN71_INTERNAL_deb91f2f_35_flash_fwd_hdim96_fp16_paged_sm90_cu_a6473388_37034cuda3std3__45__cpo3endE - _ZN71_INTERNAL_deb91f2f_35_flash_fwd_hdim96_fp16_paged_sm90_cu_a6473388_37034cute7productE)
_ZN71_INTERNAL_deb91f2f_35_flash_fwd_hdim96_fp16_paged_sm90_cu_a6473388_37034cute7productE:
	.zero		1
	.type		_ZN71_INTERNAL_deb91f2f_35_flash_fwd_hdim96_fp16_paged_sm90_cu_a6473388_37034cuda3std3__45__cpo3endE,@object
	.size		_ZN71_INTERNAL_deb91f2f_35_flash_fwd_hdim96_fp16_paged_sm90_cu_a6473388_37034cuda3std3__45__cpo3endE,(_ZN71_INTERNAL_deb91f2f_35_flash_fwd_hdim96_fp16_paged_sm90_cu_a6473388_37034cuda3std3__419piecewise_constructE - _ZN71_INTERNAL_deb91f2f_35_flash_fwd_hdim96_fp16_paged_sm90_cu_a6473388_37034cuda3std3__45__cpo3endE)
_ZN71_INTERNAL_deb91f2f_35_flash_fwd_hdim96_fp16_paged_sm90_cu_a6473388_37034cuda3std3__45__cpo3endE:
	.zero		1
	.type		_ZN71_INTERNAL_deb91f2f_35_flash_fwd_hdim96_fp16_paged_sm90_cu_a6473388_37034cuda3std3__419piecewise_constructE,@object
	.size		_ZN71_INTERNAL_deb91f2f_35_flash_fwd_hdim96_fp16_paged_sm90_cu_a6473388_37034cuda3std3__419piecewise_constructE,(_ZN71_INTERNAL_deb91f2f_35_flash_fwd_hdim96_fp16_paged_sm90_cu_a6473388_37034cuda3std3__45__cpo4cendE - _ZN71_INTERNAL_deb91f2f_35_flash_fwd_hdim96_fp16_paged_sm90_cu_a6473388_37034cuda3std3__419piecewise_constructE)
_ZN71_INTERNAL_deb91f2f_35_flash_fwd_hdim96_fp16_paged_sm90_cu_a6473388_37034cuda3std3__419piecewise_constructE:
	.zero		1
	.type		_ZN71_INTERNAL_deb91f2f_35_flash_fwd_hdim96_fp16_paged_sm90_cu_a6473388_37034cuda3std3__45__cpo4cendE,@object
	.size		_ZN71_INTERNAL_deb91f2f_35_flash_fwd_hdim96_fp16_paged_sm90_cu_a6473388_37034cuda3std3__45__cpo4cendE,(_ZN71_INTERNAL_deb91f2f_35_flash_fwd_hdim96_fp16_paged_sm90_cu_a6473388_37034cuda3std6ranges3__45__cpo4swapE - _ZN71_INTERNAL_deb91f2f_35_flash_fwd_hdim96_fp16_paged_sm90_cu_a6473388_37034cuda3std3__45__cpo4cendE)
_ZN71_INTERNAL_deb91f2f_35_flash_fwd_hdim96_fp16_paged_sm90_cu_a6473388_37034cuda3std3__45__cpo4cendE:
	.zero		1
	.type		_ZN71_INTERNAL_deb91f2f_35_flash_fwd_hdim96_fp16_paged_sm90_cu_a6473388_37034cuda3std6ranges3__45__cpo4swapE,@object
	.size		_ZN71_INTERNAL_deb91f2f_35_flash_fwd_hdim96_fp16_paged_sm90_cu_a6473388_37034cuda3std6ranges3__45__cpo4swapE,(.L_7 - _ZN71_INTERNAL_deb91f2f_35_flash_fwd_hdim96_fp16_paged_sm90_cu_a6473388_37034cuda3std6ranges3__45__cpo4swapE)
_ZN71_INTERNAL_deb91f2f_35_flash_fwd_hdim96_fp16_paged_sm90_cu_a6473388_37034cuda3std6ranges3__45__cpo4swapE:
	.zero		1
.L_7:


//--------------------- .nv.constant0._ZN7cutlass13device_kernelIN5flash11enable_sm90INS1_16FlashAttnFwdSm90INS1_25CollectiveMainloopFwdSm90ILi2EN4cute5tupleIJNS5_1CILi1EEES8_S8_EEENS6_IJNS7_ILi192EEENS7_ILi128EEENS7_ILi96EEEEEELi96ENS_6half_tEfNS_4arch4Sm90ELb0ELb0ELb0ELb0ELb1ELb0ELb0ELb0ELb1ELb1ELb0ELb0EEENS1_21CollectiveEpilogueFwdINS6_IJSA_SC_SB_EEES9_SE_SG_Li384ELb0ELb1ELb0ELb0EEENS1_29StaticPersistentTileSchedulerILb0EEEEEEEEEvNT_6ParamsE --------------------------
	.section	.nv.constant0._ZN7cutlass13device_kernelIN5flash11enable_sm90INS1_16FlashAttnFwdSm90INS1_25CollectiveMainloopFwdSm90ILi2EN4cute5tupleIJNS5_1CILi1EEES8_S8_EEENS6_IJNS7_ILi192EEENS7_ILi128EEENS7_ILi96EEEEEELi96ENS_6half_tEfNS_4arch4Sm90ELb0ELb0ELb0ELb0ELb1ELb0ELb0ELb0ELb1ELb1ELb0ELb0EEENS1_21CollectiveEpilogueFwdINS6_IJSA_SC_SB_EEES9_SE_SG_Li384ELb0ELb1ELb0ELb0EEENS1_29StaticPersistentTileSchedulerILb0EEEEEEEEEvNT_6ParamsE,"a",@progbits
	.sectionflags	@""
	.align	4
.nv.constant0._ZN7cutlass13device_kernelIN5flash11enable_sm90INS1_16FlashAttnFwdSm90INS1_25CollectiveMainloopFwdSm90ILi2EN4cute5tupleIJNS5_1CILi1EEES8_S8_EEENS6_IJNS7_ILi192EEENS7_ILi128EEENS7_ILi96EEEEEELi96ENS_6half_tEfNS_4arch4Sm90ELb0ELb0ELb0ELb0ELb1ELb0ELb0ELb0ELb1ELb1ELb0ELb0EEENS1_21CollectiveEpilogueFwdINS6_IJSA_SC_SB_EEES9_SE_SG_Li384ELb0ELb1ELb0ELb0EEENS1_29StaticPersistentTileSchedulerILb0EEEEEEEEEvNT_6ParamsE:
	.zero		3456


//--------------------- .nv.constant0._ZN7cutlass13device_kernelIN5flash11enable_sm90INS1_16FlashAttnFwdSm90INS1_25CollectiveMainloopFwdSm90ILi2EN4cute5tupleIJNS5_1CILi1EEES8_S8_EEENS6_IJNS7_ILi192EEENS7_ILi128EEENS7_ILi96EEEEEELi96ENS_6half_tEfNS_4arch4Sm90ELb0ELb0ELb0ELb1ELb1ELb0ELb0ELb0ELb1ELb1ELb0ELb0EEENS1_21CollectiveEpilogueFwdINS6_IJSA_SC_SB_EEES9_SE_SG_Li384ELb1ELb1ELb0ELb0EEENS1_36VarlenDynamicPersistentTileSchedulerILi192ELi128ELi384ELi128ELb0ELb1ELb1ELb0ELb1ELb1EEEEEEEEEvNT_6ParamsE --------------------------
	.section	.nv.constant0._ZN7cutlass13device_kernelIN5flash11enable_sm90INS1_16FlashAttnFwdSm90INS1_25CollectiveMainloopFwdSm90ILi2EN4cute5tupleIJNS5_1CILi1EEES8_S8_EEENS6_IJNS7_ILi192EEENS7_ILi128EEENS7_ILi96EEEEEELi96ENS_6half_tEfNS_4arch4Sm90ELb0ELb0ELb0ELb1ELb1ELb0ELb0ELb0ELb1ELb1ELb0ELb0EEENS1_21CollectiveEpilogueFwdINS6_IJSA_SC_SB_EEES9_SE_SG_Li384ELb1ELb1ELb0ELb0EEENS1_36VarlenDynamicPersistentTileSchedulerILi192ELi128ELi384ELi128ELb0ELb1ELb1ELb0ELb1ELb1EEEEEEEEEvNT_6ParamsE,"a",@progbits
	.sectionflags	@""
	.align	4
.nv.constant0._ZN7cutlass13device_kernelIN5flash11enable_sm90INS1_16FlashAttnFwdSm90INS1_25CollectiveMainloopFwdSm90ILi2EN4cute5tupleIJNS5_1CILi1EEES8_S8_EEENS6_IJNS7_ILi192EEENS7_ILi128EEENS7_ILi96EEEEEELi96ENS_6half_tEfNS_4arch4Sm90ELb0ELb0ELb0ELb1ELb1ELb0ELb0ELb0ELb1ELb1ELb0ELb0EEENS1_21CollectiveEpilogueFwdINS6_IJSA_SC_SB_EEES9_SE_SG_Li384ELb1ELb1ELb0ELb0EEENS1_36VarlenDynamicPersistentTileSchedulerILi192ELi128ELi384ELi128ELb0ELb1ELb1ELb0ELb1ELb1EEEEEEEEEvNT_6ParamsE:
	.zero		3584


//--------------------- .nv.constant0._ZN7cutlass13device_kernelIN5flash11enable_sm90INS1_16FlashAttnFwdSm90INS1_25CollectiveMainloopFwdSm90ILi2EN4cute5tupleIJNS5_1CILi1EEES8_S8_EEENS6_IJNS7_ILi192EEENS7_ILi128EEENS7_ILi96EEEEEELi96ENS_6half_tEfNS_4arch4Sm90ELb0ELb0ELb0ELb1ELb1ELb1ELb0ELb0ELb1ELb1ELb0ELb0EEENS1_21CollectiveEpilogueFwdINS6_IJSA_SC_SB_EEES9_SE_SG_Li384ELb1ELb1ELb0ELb0EEENS1_36VarlenDynamicPersistentTileSchedulerILi192ELi128ELi384ELi128ELb0ELb1ELb1ELb0ELb1ELb1EEEEEEEEEvNT_6ParamsE --------------------------
	.section	.nv.constant0._ZN7cutlass13device_kernelIN5flash11enable_sm90INS1_16FlashAttnFwdSm90INS1_25CollectiveMainloopFwdSm90ILi2EN4cute5tupleIJNS5_1CILi1EEES8_S8_EEENS6_IJNS7_ILi192EEENS7_ILi128EEENS7_ILi96EEEEEELi96ENS_6half_tEfNS_4arch4Sm90ELb0ELb0ELb0ELb1ELb1ELb1ELb0ELb0ELb1ELb1ELb0ELb0EEENS1_21CollectiveEpilogueFwdINS6_IJSA_SC_SB_EEES9_SE_SG_Li384ELb1ELb1ELb0ELb0EEENS1_36VarlenDynamicPersistentTileSchedulerILi192ELi128ELi384ELi128ELb0ELb1ELb1ELb0ELb1ELb1EEEEEEEEEvNT_6ParamsE,"a",@progbits
	.sectionflags	@""
	.align	4
.nv.constant0._ZN7cutlass13device_kernelIN5flash11enable_sm90INS1_16FlashAttnFwdSm90INS1_25CollectiveMainloopFwdSm90ILi2EN4cute5tupleIJNS5_1CILi1EEES8_S8_EEENS6_IJNS7_ILi192EEENS7_ILi128EEENS7_ILi96EEEEEELi96ENS_6half_tEfNS_4arch4Sm90ELb0ELb0ELb0ELb1ELb1ELb1ELb0ELb0ELb1ELb1ELb0ELb0EEENS1_21CollectiveEpilogueFwdINS6_IJSA_SC_SB_EEES9_SE_SG_Li384ELb1ELb1ELb0ELb0EEENS1_36VarlenDynamicPersistentTileSchedulerILi192ELi128ELi384ELi128ELb0ELb1ELb1ELb0ELb1ELb1EEEEEEEEEvNT_6ParamsE:
	.zero		3584


//--------------------- .nv.constant0._ZN7cutlass13device_kernelIN5flash11enable_sm90INS1_16FlashAttnFwdSm90INS1_25CollectiveMainloopFwdSm90ILi2EN4cute5tupleIJNS5_1CILi1EEES8_S8_EEENS6_IJNS7_ILi192EEENS7_ILi128EEENS7_ILi96EEEEEELi96ENS_6half_tEfNS_4arch4Sm90ELb0ELb1ELb0ELb0ELb1ELb0ELb0ELb0ELb1ELb1ELb0ELb0EEENS1_21CollectiveEpilogueFwdINS6_IJSA_SC_SB_EEES9_SE_SG_Li384ELb0ELb1ELb0ELb0EEENS1_30DynamicPersistentTileSchedulerILi384ELi128ELb0ELb1ELb1EEEEEEEEEvNT_6ParamsE --------------------------
	.section	.nv.constant0._ZN7cutlass13device_kernelIN5flash11enable_sm90INS1_16FlashAttnFwdSm90INS1_25CollectiveMainloopFwdSm90ILi2EN4cute5tupleIJNS5_1CILi1EEES8_S8_EEENS6_IJNS7_ILi192EEENS7_ILi128EEENS7_ILi96EEEEEELi96ENS_6half_tEfNS_4arch4Sm90ELb0ELb1ELb0ELb0ELb1ELb0ELb0ELb0ELb1ELb1ELb0ELb0EEENS1_21CollectiveEpilogueFwdINS6_IJSA_SC_SB_EEES9_SE_SG_Li384ELb0ELb1ELb0ELb0EEENS1_30DynamicPersistentTileSchedulerILi384ELi128ELb0ELb1ELb1EEEEEEEEEvNT_6ParamsE,"a",@progbits
	.sectionflags	@""
	.align	4
.nv.constant0._ZN7cutlass13device_kernelIN5flash11enable_sm90INS1_16FlashAttnFwdSm90INS1_25CollectiveMainloopFwdSm90ILi2EN4cute5tupleIJNS5_1CILi1EEES8_S8_EEENS6_IJNS7_ILi192EEENS7_ILi128EEENS7_ILi96EEEEEELi96ENS_6half_tEfNS_4arch4Sm90ELb0ELb1ELb0ELb0ELb1ELb0ELb0ELb0ELb1ELb1ELb0ELb0EEENS1_21CollectiveEpilogueFwdINS6_IJSA_SC_SB_EEES9_SE_SG_Li384ELb0ELb1ELb0ELb0EEENS1_30DynamicPersistentTileSchedulerILi384ELi128ELb0ELb1ELb1EEEEEEEEEvNT_6ParamsE:
	.zero		3584


//--------------------- .nv.constant0._ZN7cutlass13device_kernelIN5flash11enable_sm90INS1_16FlashAttnFwdSm90INS1_25CollectiveMainloopFwdSm90ILi2EN4cute5tupleIJNS5_1CILi1EEES8_S8_EEENS6_IJNS7_ILi192EEENS7_ILi128EEENS7_ILi96EEEEEELi96ENS_6half_tEfNS_4arch4Sm90ELb0ELb1ELb0ELb1ELb1ELb0ELb0ELb0ELb1ELb1ELb0ELb0EEENS1_21CollectiveEpilogueFwdINS6_IJSA_SC_SB_EEES9_SE_SG_Li384ELb1ELb1ELb0ELb0EEENS1_36VarlenDynamicPersistentTileSchedulerILi192ELi128ELi384ELi128ELb0ELb1ELb1ELb1ELb0ELb1EEEEEEEEEvNT_6ParamsE --------------------------
	.section	.nv.constant0._ZN7cutlass13device_kernelIN5flash11enable_sm90INS1_16FlashAttnFwdSm90INS1_25CollectiveMainloopFwdSm90ILi2EN4cute5tupleIJNS5_1CILi1EEES8_S8_EEENS6_IJNS7_ILi192EEENS7_ILi128EEENS7_ILi96EEEEEELi96ENS_6half_tEfNS_4arch4Sm90ELb0ELb1ELb0ELb1ELb1ELb0ELb0ELb0ELb1ELb1ELb0ELb0EEENS1_21CollectiveEpilogueFwdINS6_IJSA_SC_SB_EEES9_SE_SG_Li384ELb1ELb1ELb0ELb0EEENS1_36VarlenDynamicPersistentTileSchedulerILi192ELi128ELi384ELi128ELb0ELb1ELb1ELb1ELb0ELb1EEEEEEEEEvNT_6ParamsE,"a",@progbits
	.sectionflags	@""
	.align	4
.nv.constant0._ZN7cutlass13device_kernelIN5flash11enable_sm90INS1_16FlashAttnFwdSm90INS1_25CollectiveMainloopFwdSm90ILi2EN4cute5tupleIJNS5_1CILi1EEES8_S8_EEENS6_IJNS7_ILi192EEENS7_ILi128EEENS7_ILi96EEEEEELi96ENS_6half_tEfNS_4arch4Sm90ELb0ELb1ELb0ELb1ELb1ELb0ELb0ELb0ELb1ELb1ELb0ELb0EEENS1_21CollectiveEpilogueFwdINS6_IJSA_SC_SB_EEES9_SE_SG_Li384ELb1ELb1ELb0ELb0EEENS1_36VarlenDynamicPersistentTileSchedulerILi192ELi128ELi384ELi128ELb0ELb1ELb1ELb1ELb0ELb1EEEEEEEEEvNT_6ParamsE:
	.zero		3584


//--------------------- .nv.constant0._ZN7cutlass13device_kernelIN5flash11enable_sm90INS1_16FlashAttnFwdSm90INS1_25CollectiveMainloopFwdSm90ILi2EN4cute5tupleIJNS5_1CILi1EEES8_S8_EEENS6_IJNS7_ILi192EEENS7_ILi128EEENS7_ILi96EEEEEELi96ENS_6half_tEfNS_4arch4Sm90ELb0ELb1ELb0ELb1ELb1ELb1ELb0ELb0ELb1ELb1ELb0ELb0EEENS1_21CollectiveEpilogueFwdINS6_IJSA_SC_SB_EEES9_SE_SG_Li384ELb1ELb1ELb0ELb0EEENS1_36VarlenDynamicPersistentTileSchedulerILi192ELi128ELi384ELi128ELb0ELb1ELb1ELb1ELb0ELb1EEEEEEEEEvNT_6ParamsE --------------------------
	.section	.nv.constant0._ZN7cutlass13device_kernelIN5flash11enable_sm90INS1_16FlashAttnFwdSm90INS1_25CollectiveMainloopFwdSm90ILi2EN4cute5tupleIJNS5_1CILi1EEES8_S8_EEENS6_IJNS7_ILi192EEENS7_ILi128EEENS7_ILi96EEEEEELi96ENS_6half_tEfNS_4arch4Sm90ELb0ELb1ELb0ELb1ELb1ELb1ELb0ELb0ELb1ELb1ELb0ELb0EEENS1_21CollectiveEpilogueFwdINS6_IJSA_SC_SB_EEES9_SE_SG_Li384ELb1ELb1ELb0ELb0EEENS1_36VarlenDynamicPersistentTileSchedulerILi192ELi128ELi384ELi128ELb0ELb1ELb1ELb1ELb0ELb1EEEEEEEEEvNT_6ParamsE,"a",@progbits
	.sectionflags	@""
	.align	4
.nv.constant0._ZN7cutlass13device_kernelIN5flash11enable_sm90INS1_16FlashAttnFwdSm90INS1_25CollectiveMainloopFwdSm90ILi2EN4cute5tupleIJNS5_1CILi1EEES8_S8_EEENS6_IJNS7_ILi192EEENS7_ILi128EEENS7_ILi96EEEEEELi96ENS_6half_tEfNS_4arch4Sm90ELb0ELb1ELb0ELb1ELb1ELb1ELb0ELb0ELb1ELb1ELb0ELb0EEENS1_21CollectiveEpilogueFwdINS6_IJSA_SC_SB_EEES9_SE_SG_Li384ELb1ELb1ELb0ELb0EEENS1_36VarlenDynamicPersistentTileSchedulerILi192ELi128ELi384ELi128ELb0ELb1ELb1ELb1ELb0ELb1EEEEEEEEEvNT_6ParamsE:
	.zero		3584


//--------------------- .nv.constant0._ZN7cutlass13device_kernelIN5flash11enable_sm90INS1_16FlashAttnFwdSm90INS1_25CollectiveMainloopFwdSm90ILi2EN4cute5tupleIJNS5_1CILi1EEES8_S8_EEENS6_IJNS7_ILi192EEENS7_ILi128EEENS7_ILi96EEEEEELi96ENS_6half_tEfNS_4arch4Sm90ELb1ELb0ELb0ELb0ELb1ELb0ELb0ELb0ELb1ELb1ELb0ELb0EEENS1_21CollectiveEpilogueFwdINS6_IJSA_SC_SB_EEES9_SE_SG_Li384ELb0ELb1ELb0ELb0EEENS1_30DynamicPersistentTileSchedulerILi384ELi128ELb0ELb1ELb1EEEEEEEEEvNT_6ParamsE --------------------------
	.section	.nv.constant0._ZN7cutlass13device_kernelIN5flash11enable_sm90INS1_16FlashAttnFwdSm90INS1_25CollectiveMainloopFwdSm90ILi2EN4cute5tupleIJNS5_1CILi1EEES8_S8_EEENS6_IJNS7_ILi192EEENS7_ILi128EEENS7_ILi96EEEEEELi96ENS_6half_tEfNS_4arch4Sm90ELb1ELb0ELb0ELb0ELb1ELb0ELb0ELb0ELb1ELb1ELb0ELb0EEENS1_21CollectiveEpilogueFwdINS6_IJSA_SC_SB_EEES9_SE_SG_Li384ELb0ELb1ELb0ELb0EEENS1_30DynamicPersistentTileSchedulerILi384ELi128ELb0ELb1ELb1EEEEEEEEEvNT_6ParamsE,"a",@progbits
	.sectionflags	@""
	.align	4
.nv.constant0._ZN7cutlass13device_kernelIN5flash11enable_sm90INS1_16FlashAttnFwdSm90INS1_25CollectiveMainloopFwdSm90ILi2EN4cute5tupleIJNS5_1CILi1EEES8_S8_EEENS6_IJNS7_ILi192EEENS7_ILi128EEENS7_ILi96EEEEEELi96ENS_6half_tEfNS_4arch4Sm90ELb1ELb0ELb0ELb0ELb1ELb0ELb0ELb0ELb1ELb1ELb0ELb0EEENS1_21CollectiveEpilogueFwdINS6_IJSA_SC_SB_EEES9_SE_SG_Li384ELb0ELb1ELb0ELb0EEENS1_30DynamicPersistentTileSchedulerILi384ELi128ELb0ELb1ELb1EEEEEEEEEvNT_6ParamsE:
	.zero		3584


//--------------------- .nv.constant0._ZN7cutlass13device_kernelIN5flash11enable_sm90INS1_16FlashAttnFwdSm90INS1_25CollectiveMainloopFwdSm90ILi2EN4cute5tupleIJNS5_1CILi1EEES8_S8_EEENS6_IJNS7_ILi192EEENS7_ILi128EEENS7_ILi96EEEEEELi96ENS_6half_tEfNS_4arch4Sm90ELb1ELb0ELb0ELb1ELb1ELb0ELb0ELb0ELb1ELb1ELb0ELb0EEENS1_21CollectiveEpilogueFwdINS6_IJSA_SC_SB_EEES9_SE_SG_Li384ELb1ELb1ELb0ELb0EEENS1_36VarlenDynamicPersistentTileSchedulerILi192ELi128ELi384ELi128ELb0ELb1ELb1ELb1ELb1ELb1EEEEEEEEEvNT_6ParamsE --------------------------
	.section	.nv.constant0._ZN7cutlass13device_kernelIN5flash11enable_sm90INS1_16FlashAttnFwdSm90INS1_25CollectiveMainloopFwdSm90ILi2EN4cute5tupleIJNS5_1CILi1EEES8_S8_EEENS6_IJNS7_ILi192EEENS7_ILi128EEENS7_ILi96EEEEEELi96ENS_6half_tEfNS_4arch4Sm90ELb1ELb0ELb0ELb1ELb1ELb0ELb0ELb0ELb1ELb1ELb0ELb0EEENS1_21CollectiveEpilogueFwdINS6_IJSA_SC_SB_EEES9_SE_SG_Li384ELb1ELb1ELb0ELb0EEENS1_36VarlenDynamicPersistentTileSchedulerILi192ELi128ELi384ELi128ELb0ELb1ELb1ELb1ELb1ELb1EEEEEEEEEvNT_6ParamsE,"a",@progbits
	.sectionflags	@""
	.align	4
.nv.constant0._ZN7cutlass13device_kernelIN5flash11enable_sm90INS1_16FlashAttnFwdSm90INS1_25CollectiveMainloopFwdSm90ILi2EN4cute5tupleIJNS5_1CILi1EEES8_S8_EEENS6_IJNS7_ILi192EEENS7_ILi128EEENS7_ILi96EEEEEELi96ENS_6half_tEfNS_4arch4Sm90ELb1ELb0ELb0ELb1ELb1ELb0ELb0ELb0ELb1ELb1ELb0ELb0EEENS1_21CollectiveEpilogueFwdINS6_IJSA_SC_SB_EEES9_SE_SG_Li384ELb1ELb1ELb0ELb0EEENS1_36VarlenDynamicPersistentTileSchedulerILi192ELi128ELi384ELi128ELb0ELb1ELb1ELb1ELb1ELb1EEEEEEEEEvNT_6ParamsE:
	.zero		3584


//--------------------- .nv.constant0._ZN7cutlass13device_kernelIN5flash11enable_sm90INS1_16FlashAttnFwdSm90INS1_25CollectiveMainloopFwdSm90ILi2EN4cute5tupleIJNS5_1CILi1EEES8_S8_EEENS6_IJNS7_ILi192EEENS7_ILi128EEENS7_ILi96EEEEEELi96ENS_6half_tEfNS_4arch4Sm90ELb1ELb0ELb0ELb1ELb1ELb1ELb0ELb0ELb1ELb1ELb0ELb0EEENS1_21CollectiveEpilogueFwdINS6_IJSA_SC_SB_EEES9_SE_SG_Li384ELb1ELb1ELb0ELb0EEENS1_36VarlenDynamicPersistentTileSchedulerILi192ELi128ELi384ELi128ELb0ELb1ELb1ELb1ELb1ELb1EEEEEEEEEvNT_6ParamsE --------------------------
	.section	.nv.constant0._ZN7cutlass13device_kernelIN5flash11enable_sm90INS1_16FlashAttnFwdSm90INS1_25CollectiveMainloopFwdSm90ILi2EN4cute5tupleIJNS5_1CILi1EEES8_S8_EEENS6_IJNS7_ILi192EEENS7_ILi128EEENS7_ILi96EEEEEELi96ENS_6half_tEfNS_4arch4Sm90ELb1ELb0ELb0ELb1ELb1ELb1ELb0ELb0ELb1ELb1ELb0ELb0EEENS1_21CollectiveEpilogueFwdINS6_IJSA_SC_SB_EEES9_SE_SG_Li384ELb1ELb1ELb0ELb0EEENS1_36VarlenDynamicPersistentTileSchedulerILi192ELi128ELi384ELi128ELb0ELb1ELb1ELb1ELb1ELb1EEEEEEEEEvNT_6ParamsE,"a",@progbits
	.sectionflags	@""
	.align	4
.nv.constant0._ZN7cutlass13device_kernelIN5flash11enable_sm90INS1_16FlashAttnFwdSm90INS1_25CollectiveMainloopFwdSm90ILi2EN4cute5tupleIJNS5_1CILi1EEES8_S8_EEENS6_IJNS7_ILi192EEENS7_ILi128EEENS7_ILi96EEEEEELi96ENS_6half_tEfNS_4arch4Sm90ELb1ELb0ELb0ELb1ELb1ELb1ELb0ELb0ELb1ELb1ELb0ELb0EEENS1_21CollectiveEpilogueFwdINS6_IJSA_SC_SB_EEES9_SE_SG_Li384ELb1ELb1ELb0ELb0EEENS1_36VarlenDynamicPersistentTileSchedulerILi192ELi128ELi384ELi128ELb0ELb1ELb1ELb1ELb1ELb1EEEEEEEEEvNT_6ParamsE:
	.zero		3584


//--------------------- SYMBOLS --------------------------

	.type		.nv.reservedSmem.offset0,@object
	.size		.nv.reservedSmem.offset0,0x4
